//
// Generated by NVIDIA NVVM Compiler
//
// Compiler Build ID: CL-36424714
// Cuda compilation tools, release 13.0, V13.0.88
// Based on NVVM 20.0.0
//

.version 9.0
.target sm_100
.address_size 64

	// .globl	nama_batch_f32
.extern .shared .align 16 .b8 shared_i[];

.visible .entry nama_batch_f32(
	.param .u64 .ptr .align 1 nama_batch_f32_param_0,
	.param .u64 .ptr .align 1 nama_batch_f32_param_1,
	.param .u64 .ptr .align 1 nama_batch_f32_param_2,
	.param .u64 .ptr .align 1 nama_batch_f32_param_3,
	.param .u32 nama_batch_f32_param_4,
	.param .u64 .ptr .align 1 nama_batch_f32_param_5,
	.param .u32 nama_batch_f32_param_6,
	.param .u32 nama_batch_f32_param_7,
	.param .u32 nama_batch_f32_param_8,
	.param .u64 .ptr .align 1 nama_batch_f32_param_9
)
{
	.reg .pred 	%p<51>;
	.reg .b32 	%r<200>;
	.reg .b32 	%f<30>;
	.reg .b64 	%rd<77>;
	.reg .b64 	%fd<102>;

	ld.param.u64 	%rd11, [nama_batch_f32_param_0];
	ld.param.u64 	%rd8, [nama_batch_f32_param_1];
	ld.param.u64 	%rd12, [nama_batch_f32_param_2];
	ld.param.u64 	%rd13, [nama_batch_f32_param_3];
	ld.param.u64 	%rd9, [nama_batch_f32_param_5];
	ld.param.u32 	%r70, [nama_batch_f32_param_6];
	ld.param.u32 	%r72, [nama_batch_f32_param_7];
	ld.param.u32 	%r71, [nama_batch_f32_param_8];
	ld.param.u64 	%rd10, [nama_batch_f32_param_9];
	cvta.to.global.u64 	%rd1, %rd13;
	cvta.to.global.u64 	%rd2, %rd12;
	cvta.to.global.u64 	%rd3, %rd8;
	cvta.to.global.u64 	%rd4, %rd10;
	cvta.to.global.u64 	%rd5, %rd11;
	mov.u32 	%r1, %ctaid.x;
	setp.ge.s32 	%p1, %r1, %r72;
	@%p1 bra 	$L__BB0_66;
	cvta.to.global.u64 	%rd14, %rd9;
	mul.wide.u32 	%rd15, %r1, 4;
	add.s64 	%rd16, %rd14, %rd15;
	ld.global.nc.u32 	%r2, [%rd16];
	setp.lt.s32 	%p2, %r2, 1;
	setp.gt.s32 	%p3, %r2, %r70;
	or.pred  	%p4, %p2, %p3;
	@%p4 bra 	$L__BB0_66;
	add.s32 	%r183, %r2, %r71;
	mul.lo.s32 	%r4, %r70, %r1;
	mov.u32 	%r5, %tid.x;
	setp.ge.s32 	%p5, %r5, %r70;
	@%p5 bra 	$L__BB0_5;
	mov.u32 	%r6, %ntid.x;
	mov.u32 	%r166, %r5;
$L__BB0_4:
	add.s32 	%r73, %r166, %r4;
	mul.wide.s32 	%rd17, %r73, 4;
	add.s64 	%rd18, %rd4, %rd17;
	mov.b32 	%r74, 2143289344;
	st.global.u32 	[%rd18], %r74;
	add.s32 	%r166, %r166, %r6;
	setp.lt.s32 	%p6, %r166, %r70;
	@%p6 bra 	$L__BB0_4;
$L__BB0_5:
	bar.sync 	0;
	setp.ne.s32 	%p7, %r5, 0;
	setp.gt.s32 	%p8, %r183, %r70;
	or.pred  	%p9, %p7, %p8;
	@%p9 bra 	$L__BB0_66;
	ld.param.u32 	%r163, [nama_batch_f32_param_4];
	add.s32 	%r9, %r2, 1;
	shl.b32 	%r75, %r2, 2;
	mov.u32 	%r76, shared_i;
	add.s32 	%r10, %r76, %r75;
	mov.b32 	%r182, 0;
	mov.f64 	%fd94, 0d0000000000000000;
	setp.eq.s32 	%p10, %r163, 0;
	@%p10 bra 	$L__BB0_16;
	mov.u32 	%r174, %r71;
	mov.u32 	%r181, %r182;
$L__BB0_8:
	mul.wide.s32 	%rd19, %r174, 4;
	add.s64 	%rd20, %rd5, %rd19;
	ld.global.nc.f32 	%f2, [%rd20];
	min.s32 	%r28, %r181, 0;
$L__BB0_9:
	mov.u32 	%r29, %r181;
	setp.lt.s32 	%p11, %r29, 1;
	mov.u32 	%r178, %r28;
	@%p11 bra 	$L__BB0_11;
	add.s32 	%r181, %r29, -1;
	rem.u32 	%r78, %r181, %r9;
	shl.b32 	%r79, %r78, 2;
	add.s32 	%r81, %r76, %r79;
	ld.shared.u32 	%r82, [%r81];
	mul.wide.s32 	%rd21, %r82, 4;
	add.s64 	%rd22, %rd5, %rd21;
	ld.global.nc.f32 	%f10, [%rd22];
	setp.le.f32 	%p12, %f10, %f2;
	mov.u32 	%r178, %r29;
	@%p12 bra 	$L__BB0_9;
$L__BB0_11:
	rem.s32 	%r83, %r178, %r9;
	shl.b32 	%r84, %r83, 2;
	add.s32 	%r86, %r76, %r84;
	st.shared.u32 	[%r86], %r174;
	add.s32 	%r181, %r178, 1;
	min.s32 	%r33, %r182, 0;
$L__BB0_12:
	mov.u32 	%r34, %r182;
	setp.lt.s32 	%p13, %r34, 1;
	mov.u32 	%r180, %r33;
	@%p13 bra 	$L__BB0_14;
	add.s32 	%r182, %r34, -1;
	rem.u32 	%r87, %r182, %r9;
	shl.b32 	%r88, %r87, 2;
	add.s32 	%r89, %r10, %r88;
	ld.shared.u32 	%r90, [%r89+4];
	mul.wide.s32 	%rd23, %r90, 4;
	add.s64 	%rd24, %rd5, %rd23;
	ld.global.nc.f32 	%f11, [%rd24];
	setp.ge.f32 	%p14, %f11, %f2;
	mov.u32 	%r180, %r34;
	@%p14 bra 	$L__BB0_12;
$L__BB0_14:
	rem.s32 	%r91, %r180, %r9;
	shl.b32 	%r92, %r91, 2;
	add.s32 	%r93, %r10, %r92;
	st.shared.u32 	[%r93+4], %r174;
	add.s32 	%r182, %r180, 1;
	add.s64 	%rd26, %rd3, %rd19;
	ld.global.nc.f32 	%f3, [%rd26];
	add.s64 	%rd27, %rd2, %rd19;
	ld.global.nc.f32 	%f4, [%rd27];
	cvt.f64.f32 	%fd6, %f4;
	setp.ne.s32 	%p15, %r174, %r71;
	@%p15 bra 	$L__BB0_26;
	cvt.f64.f32 	%fd41, %f3;
	sub.f64 	%fd93, %fd41, %fd6;
	bra.uni 	$L__BB0_27;
$L__BB0_16:
	mov.u32 	%r167, %r71;
	mov.u32 	%r181, %r182;
$L__BB0_17:
	mul.wide.s32 	%rd30, %r167, 4;
	add.s64 	%rd6, %rd5, %rd30;
	ld.global.nc.f32 	%f1, [%rd6];
	min.s32 	%r14, %r181, 0;
$L__BB0_18:
	mov.u32 	%r15, %r181;
	setp.lt.s32 	%p17, %r15, 1;
	mov.u32 	%r171, %r14;
	@%p17 bra 	$L__BB0_20;
	add.s32 	%r181, %r15, -1;
	rem.u32 	%r95, %r181, %r9;
	shl.b32 	%r96, %r95, 2;
	add.s32 	%r98, %r76, %r96;
	ld.shared.u32 	%r99, [%r98];
	mul.wide.s32 	%rd31, %r99, 4;
	add.s64 	%rd32, %rd5, %rd31;
	ld.global.nc.f32 	%f13, [%rd32];
	setp.le.f32 	%p18, %f13, %f1;
	mov.u32 	%r171, %r15;
	@%p18 bra 	$L__BB0_18;
$L__BB0_20:
	rem.s32 	%r100, %r171, %r9;
	shl.b32 	%r101, %r100, 2;
	add.s32 	%r103, %r76, %r101;
	st.shared.u32 	[%r103], %r167;
	add.s32 	%r181, %r171, 1;
	min.s32 	%r19, %r182, 0;
$L__BB0_21:
	mov.u32 	%r20, %r182;
	setp.lt.s32 	%p19, %r20, 1;
	mov.u32 	%r173, %r19;
	@%p19 bra 	$L__BB0_23;
	add.s32 	%r182, %r20, -1;
	rem.u32 	%r104, %r182, %r9;
	shl.b32 	%r105, %r104, 2;
	add.s32 	%r106, %r10, %r105;
	ld.shared.u32 	%r107, [%r106+4];
	mul.wide.s32 	%rd33, %r107, 4;
	add.s64 	%rd34, %rd5, %rd33;
	ld.global.nc.f32 	%f14, [%rd34];
	setp.ge.f32 	%p20, %f14, %f1;
	mov.u32 	%r173, %r20;
	@%p20 bra 	$L__BB0_21;
$L__BB0_23:
	rem.s32 	%r108, %r173, %r9;
	shl.b32 	%r109, %r108, 2;
	add.s32 	%r110, %r10, %r109;
	st.shared.u32 	[%r110+4], %r167;
	add.s32 	%r182, %r173, 1;
	setp.eq.s32 	%p21, %r167, %r71;
	mov.f64 	%fd91, 0d0000000000000000;
	@%p21 bra 	$L__BB0_25;
	cvt.f64.f32 	%fd44, %f1;
	ld.global.nc.f32 	%f15, [%rd6+-4];
	cvt.f64.f32 	%fd45, %f15;
	sub.f64 	%fd46, %fd44, %fd45;
	abs.f64 	%fd91, %fd46;
$L__BB0_25:
	add.f64 	%fd94, %fd94, %fd91;
	add.s32 	%r167, %r167, 1;
	setp.lt.s32 	%p22, %r167, %r183;
	@%p22 bra 	$L__BB0_17;
	bra.uni 	$L__BB0_28;
$L__BB0_26:
	mul.wide.s32 	%rd28, %r174, 4;
	add.s64 	%rd29, %rd1, %rd28;
	ld.global.nc.f32 	%f12, [%rd29+-4];
	cvt.f64.f32 	%fd32, %f12;
	cvt.f64.f32 	%fd33, %f3;
	sub.f64 	%fd35, %fd33, %fd6;
	sub.f64 	%fd36, %fd33, %fd32;
	abs.f64 	%fd37, %fd36;
	sub.f64 	%fd38, %fd6, %fd32;
	abs.f64 	%fd39, %fd38;
	max.f64 	%fd40, %fd37, %fd39;
	max.f64 	%fd93, %fd35, %fd40;
$L__BB0_27:
	add.f64 	%fd94, %fd94, %fd93;
	add.s32 	%r174, %r174, 1;
	setp.lt.s32 	%p16, %r174, %r183;
	@%p16 bra 	$L__BB0_8;
$L__BB0_28:
	setp.eq.s32 	%p23, %r181, 0;
	setp.eq.s32 	%p24, %r182, 0;
	or.pred  	%p25, %p23, %p24;
	@%p25 bra 	$L__BB0_66;
	setp.eq.f64 	%p26, %fd94, 0d0000000000000000;
	mov.f64 	%fd95, 0d0000000000000000;
	@%p26 bra 	$L__BB0_31;
	ld.shared.u32 	%r111, [shared_i];
	ld.shared.u32 	%r112, [%r10+4];
	mul.wide.s32 	%rd35, %r112, 4;
	add.s64 	%rd36, %rd5, %rd35;
	ld.global.nc.f32 	%f16, [%rd36];
	cvt.f64.f32 	%fd48, %f16;
	mul.wide.s32 	%rd37, %r111, 4;
	add.s64 	%rd38, %rd5, %rd37;
	ld.global.nc.f32 	%f17, [%rd38];
	cvt.f64.f32 	%fd49, %f17;
	sub.f64 	%fd50, %fd49, %fd48;
	div.rn.f64 	%fd95, %fd50, %fd94;
$L__BB0_31:
	ld.param.u64 	%rd75, [nama_batch_f32_param_9];
	cvt.s64.s32 	%rd39, %r183;
	mul.wide.s32 	%rd40, %r183, 4;
	add.s64 	%rd41, %rd5, %rd40;
	ld.global.nc.f32 	%f18, [%rd41+-4];
	cvt.f64.f32 	%fd51, %f18;
	mul.f64 	%fd101, %fd95, %fd51;
	cvt.rn.f32.f64 	%f19, %fd101;
	cvt.s64.s32 	%rd42, %r4;
	add.s64 	%rd43, %rd39, %rd42;
	cvta.to.global.u64 	%rd44, %rd75;
	shl.b64 	%rd45, %rd43, 2;
	add.s64 	%rd46, %rd44, %rd45;
	st.global.f32 	[%rd46+-4], %f19;
	setp.ge.s32 	%p27, %r183, %r70;
	@%p27 bra 	$L__BB0_66;
	mov.b32 	%r198, 0;
	mov.u32 	%r194, %r198;
$L__BB0_33:
	mul.wide.s32 	%rd47, %r183, 4;
	add.s64 	%rd7, %rd5, %rd47;
	ld.global.nc.f32 	%f5, [%rd7];
	setp.lt.s32 	%p28, %r181, 1;
	@%p28 bra 	$L__BB0_37;
	mov.u32 	%r188, %r181;
$L__BB0_35:
	add.s32 	%r114, %r194, %r188;
	add.s32 	%r115, %r114, -1;
	rem.s32 	%r116, %r115, %r9;
	shl.b32 	%r117, %r116, 2;
	mov.u32 	%r118, shared_i;
	add.s32 	%r119, %r118, %r117;
	ld.shared.u32 	%r120, [%r119];
	mul.wide.s32 	%rd48, %r120, 4;
	add.s64 	%rd49, %rd5, %rd48;
	ld.global.nc.f32 	%f20, [%rd49];
	setp.gtu.f32 	%p29, %f20, %f5;
	mov.u32 	%r181, %r188;
	@%p29 bra 	$L__BB0_37;
	add.s32 	%r47, %r188, -1;
	setp.gt.s32 	%p30, %r188, 1;
	mov.b32 	%r181, 0;
	mov.u32 	%r188, %r47;
	@%p30 bra 	$L__BB0_35;
$L__BB0_37:
	add.s32 	%r122, %r181, %r194;
	rem.s32 	%r123, %r122, %r9;
	shl.b32 	%r124, %r123, 2;
	mov.u32 	%r125, shared_i;
	add.s32 	%r126, %r125, %r124;
	st.shared.u32 	[%r126], %r183;
	add.s32 	%r195, %r181, 1;
	setp.lt.s32 	%p31, %r182, 1;
	@%p31 bra 	$L__BB0_41;
	mov.u32 	%r190, %r182;
$L__BB0_39:
	add.s32 	%r127, %r198, %r190;
	add.s32 	%r128, %r127, -1;
	rem.s32 	%r129, %r128, %r9;
	shl.b32 	%r130, %r129, 2;
	add.s32 	%r131, %r10, %r130;
	ld.shared.u32 	%r132, [%r131+4];
	mul.wide.s32 	%rd50, %r132, 4;
	add.s64 	%rd51, %rd5, %rd50;
	ld.global.nc.f32 	%f21, [%rd51];
	setp.ltu.f32 	%p32, %f21, %f5;
	mov.u32 	%r182, %r190;
	@%p32 bra 	$L__BB0_41;
	add.s32 	%r51, %r190, -1;
	setp.gt.s32 	%p33, %r190, 1;
	mov.b32 	%r182, 0;
	mov.u32 	%r190, %r51;
	@%p33 bra 	$L__BB0_39;
$L__BB0_41:
	add.s32 	%r134, %r182, %r198;
	rem.s32 	%r135, %r134, %r9;
	shl.b32 	%r136, %r135, 2;
	add.s32 	%r137, %r10, %r136;
	st.shared.u32 	[%r137+4], %r183;
	add.s32 	%r199, %r182, 1;
	add.s32 	%r54, %r183, 1;
	setp.lt.s32 	%p34, %r181, 0;
	@%p34 bra 	$L__BB0_45;
	min.s32 	%r138, %r195, 1;
	add.s32 	%r55, %r138, -1;
	mov.u32 	%r192, %r195;
$L__BB0_43:
	shl.b32 	%r139, %r194, 2;
	mov.u32 	%r140, shared_i;
	add.s32 	%r141, %r140, %r139;
	ld.shared.u32 	%r142, [%r141];
	sub.s32 	%r143, %r54, %r2;
	setp.ge.s32 	%p35, %r142, %r143;
	mov.u32 	%r195, %r192;
	@%p35 bra 	$L__BB0_45;
	add.s32 	%r144, %r194, 1;
	rem.s32 	%r194, %r144, %r9;
	add.s32 	%r59, %r192, -1;
	setp.gt.s32 	%p36, %r192, 1;
	mov.u32 	%r192, %r59;
	mov.u32 	%r195, %r55;
	@%p36 bra 	$L__BB0_43;
$L__BB0_45:
	setp.lt.s32 	%p37, %r182, 0;
	@%p37 bra 	$L__BB0_49;
	min.s32 	%r145, %r199, 1;
	add.s32 	%r62, %r145, -1;
	mov.u32 	%r196, %r199;
$L__BB0_47:
	shl.b32 	%r146, %r198, 2;
	add.s32 	%r147, %r10, %r146;
	ld.shared.u32 	%r148, [%r147+4];
	sub.s32 	%r149, %r54, %r2;
	setp.ge.s32 	%p38, %r148, %r149;
	mov.u32 	%r199, %r196;
	@%p38 bra 	$L__BB0_49;
	add.s32 	%r150, %r198, 1;
	rem.s32 	%r198, %r150, %r9;
	add.s32 	%r66, %r196, -1;
	setp.gt.s32 	%p39, %r196, 1;
	mov.u32 	%r196, %r66;
	mov.u32 	%r199, %r62;
	@%p39 bra 	$L__BB0_47;
$L__BB0_49:
	ld.param.u32 	%r164, [nama_batch_f32_param_4];
	setp.eq.s32 	%p40, %r164, 0;
	@%p40 bra 	$L__BB0_53;
	ld.param.u64 	%rd73, [nama_batch_f32_param_1];
	cvta.to.global.u64 	%rd52, %rd73;
	add.s64 	%rd54, %rd52, %rd47;
	ld.global.nc.f32 	%f6, [%rd54];
	add.s64 	%rd55, %rd2, %rd47;
	ld.global.nc.f32 	%f7, [%rd55];
	setp.ne.s32 	%p41, %r183, %r71;
	@%p41 bra 	$L__BB0_52;
	cvt.f64.f32 	%fd61, %f6;
	cvt.f64.f32 	%fd62, %f7;
	sub.f64 	%fd98, %fd61, %fd62;
	bra.uni 	$L__BB0_55;
$L__BB0_52:
	mul.wide.s32 	%rd56, %r183, 4;
	add.s64 	%rd57, %rd1, %rd56;
	ld.global.nc.f32 	%f22, [%rd57+-4];
	cvt.f64.f32 	%fd52, %f22;
	cvt.f64.f32 	%fd53, %f6;
	cvt.f64.f32 	%fd54, %f7;
	sub.f64 	%fd55, %fd53, %fd54;
	sub.f64 	%fd56, %fd53, %fd52;
	abs.f64 	%fd57, %fd56;
	sub.f64 	%fd58, %fd54, %fd52;
	abs.f64 	%fd59, %fd58;
	max.f64 	%fd60, %fd57, %fd59;
	max.f64 	%fd98, %fd55, %fd60;
	bra.uni 	$L__BB0_55;
$L__BB0_53:
	setp.eq.s32 	%p42, %r183, %r71;
	mov.f64 	%fd98, 0d0000000000000000;
	@%p42 bra 	$L__BB0_55;
	cvt.f64.f32 	%fd64, %f5;
	ld.global.nc.f32 	%f23, [%rd7+-4];
	cvt.f64.f32 	%fd65, %f23;
	sub.f64 	%fd66, %fd64, %fd65;
	abs.f64 	%fd98, %fd66;
$L__BB0_55:
	ld.param.u32 	%r165, [nama_batch_f32_param_4];
	setp.eq.s32 	%p43, %r165, 0;
	add.f64 	%fd21, %fd94, %fd98;
	@%p43 bra 	$L__BB0_59;
	ld.param.u64 	%rd74, [nama_batch_f32_param_1];
	sub.s32 	%r151, %r183, %r2;
	cvta.to.global.u64 	%rd58, %rd74;
	mul.wide.s32 	%rd59, %r151, 4;
	add.s64 	%rd60, %rd58, %rd59;
	ld.global.nc.f32 	%f8, [%rd60];
	add.s64 	%rd61, %rd2, %rd59;
	ld.global.nc.f32 	%f9, [%rd61];
	setp.ne.s32 	%p44, %r151, %r71;
	@%p44 bra 	$L__BB0_58;
	cvt.f64.f32 	%fd76, %f8;
	cvt.f64.f32 	%fd77, %f9;
	sub.f64 	%fd99, %fd76, %fd77;
	bra.uni 	$L__BB0_61;
$L__BB0_58:
	sub.s32 	%r152, %r183, %r2;
	mul.wide.s32 	%rd62, %r152, 4;
	add.s64 	%rd63, %rd1, %rd62;
	ld.global.nc.f32 	%f24, [%rd63+-4];
	cvt.f64.f32 	%fd67, %f24;
	cvt.f64.f32 	%fd68, %f8;
	cvt.f64.f32 	%fd69, %f9;
	sub.f64 	%fd70, %fd68, %fd69;
	sub.f64 	%fd71, %fd68, %fd67;
	abs.f64 	%fd72, %fd71;
	sub.f64 	%fd73, %fd69, %fd67;
	abs.f64 	%fd74, %fd73;
	max.f64 	%fd75, %fd72, %fd74;
	max.f64 	%fd99, %fd70, %fd75;
	bra.uni 	$L__BB0_61;
$L__BB0_59:
	sub.s32 	%r153, %r183, %r2;
	setp.eq.s32 	%p45, %r153, %r71;
	mov.f64 	%fd99, 0d0000000000000000;
	@%p45 bra 	$L__BB0_61;
	mul.wide.s32 	%rd64, %r153, 4;
	add.s64 	%rd65, %rd5, %rd64;
	ld.global.nc.f32 	%f25, [%rd65];
	cvt.f64.f32 	%fd79, %f25;
	ld.global.nc.f32 	%f26, [%rd65+-4];
	cvt.f64.f32 	%fd80, %f26;
	sub.f64 	%fd81, %fd79, %fd80;
	abs.f64 	%fd99, %fd81;
$L__BB0_61:
	sub.f64 	%fd94, %fd21, %fd99;
	setp.eq.s32 	%p46, %r195, 0;
	setp.eq.s32 	%p47, %r199, 0;
	or.pred  	%p48, %p46, %p47;
	@%p48 bra 	$L__BB0_65;
	setp.eq.f64 	%p49, %fd94, 0d0000000000000000;
	mov.f64 	%fd100, 0d0000000000000000;
	@%p49 bra 	$L__BB0_64;
	shl.b32 	%r155, %r194, 2;
	mov.u32 	%r156, shared_i;
	add.s32 	%r157, %r156, %r155;
	ld.shared.u32 	%r158, [%r157];
	shl.b32 	%r159, %r198, 2;
	add.s32 	%r160, %r10, %r159;
	ld.shared.u32 	%r161, [%r160+4];
	mul.wide.s32 	%rd66, %r161, 4;
	add.s64 	%rd67, %rd5, %rd66;
	ld.global.nc.f32 	%f27, [%rd67];
	cvt.f64.f32 	%fd83, %f27;
	mul.wide.s32 	%rd68, %r158, 4;
	add.s64 	%rd69, %rd5, %rd68;
	ld.global.nc.f32 	%f28, [%rd69];
	cvt.f64.f32 	%fd84, %f28;
	sub.f64 	%fd85, %fd84, %fd83;
	div.rn.f64 	%fd100, %fd85, %fd94;
$L__BB0_64:
	ld.param.u64 	%rd76, [nama_batch_f32_param_9];
	cvt.f64.f32 	%fd86, %f5;
	mul.f64 	%fd87, %fd100, %fd86;
	mov.f64 	%fd88, 0d3FF0000000000000;
	sub.f64 	%fd89, %fd88, %fd100;
	fma.rn.f64 	%fd101, %fd101, %fd89, %fd87;
	cvt.rn.f32.f64 	%f29, %fd101;
	add.s32 	%r162, %r183, %r4;
	cvta.to.global.u64 	%rd70, %rd76;
	mul.wide.s32 	%rd71, %r162, 4;
	add.s64 	%rd72, %rd70, %rd71;
	st.global.f32 	[%rd72], %f29;
$L__BB0_65:
	setp.lt.s32 	%p50, %r54, %r70;
	mov.u32 	%r183, %r54;
	mov.u32 	%r182, %r199;
	mov.u32 	%r181, %r195;
	@%p50 bra 	$L__BB0_33;
$L__BB0_66:
	ret;

}
	// .globl	nama_batch_prefix_f32
.visible .entry nama_batch_prefix_f32(
	.param .u64 .ptr .align 1 nama_batch_prefix_f32_param_0,
	.param .u64 .ptr .align 1 nama_batch_prefix_f32_param_1,
	.param .u64 .ptr .align 1 nama_batch_prefix_f32_param_2,
	.param .u32 nama_batch_prefix_f32_param_3,
	.param .u32 nama_batch_prefix_f32_param_4,
	.param .u32 nama_batch_prefix_f32_param_5,
	.param .u64 .ptr .align 1 nama_batch_prefix_f32_param_6
)
{
	.reg .pred 	%p<37>;
	.reg .b32 	%r<150>;
	.reg .b32 	%f<24>;
	.reg .b64 	%rd<50>;
	.reg .b64 	%fd<33>;

	ld.param.u64 	%rd6, [nama_batch_prefix_f32_param_0];
	ld.param.u64 	%rd7, [nama_batch_prefix_f32_param_1];
	ld.param.u64 	%rd5, [nama_batch_prefix_f32_param_2];
	ld.param.u32 	%r56, [nama_batch_prefix_f32_param_3];
	ld.param.u32 	%r58, [nama_batch_prefix_f32_param_4];
	ld.param.u32 	%r57, [nama_batch_prefix_f32_param_5];
	ld.param.u64 	%rd8, [nama_batch_prefix_f32_param_6];
	cvta.to.global.u64 	%rd1, %rd8;
	cvta.to.global.u64 	%rd2, %rd6;
	cvta.to.global.u64 	%rd3, %rd7;
	mov.u32 	%r1, %ctaid.x;
	setp.ge.s32 	%p1, %r1, %r58;
	@%p1 bra 	$L__BB1_40;
	cvta.to.global.u64 	%rd9, %rd5;
	mul.wide.u32 	%rd10, %r1, 4;
	add.s64 	%rd11, %rd9, %rd10;
	ld.global.nc.u32 	%r2, [%rd11];
	setp.lt.s32 	%p2, %r2, 1;
	setp.gt.s32 	%p3, %r2, %r56;
	or.pred  	%p4, %p2, %p3;
	@%p4 bra 	$L__BB1_40;
	add.s32 	%r133, %r2, %r57;
	mul.lo.s32 	%r4, %r56, %r1;
	mov.u32 	%r5, %tid.x;
	setp.ge.s32 	%p5, %r5, %r56;
	@%p5 bra 	$L__BB1_5;
	mov.u32 	%r6, %ntid.x;
	mov.u32 	%r125, %r5;
$L__BB1_4:
	add.s32 	%r59, %r125, %r4;
	mul.wide.s32 	%rd12, %r59, 4;
	add.s64 	%rd13, %rd1, %rd12;
	mov.b32 	%r60, 2143289344;
	st.global.u32 	[%rd13], %r60;
	add.s32 	%r125, %r125, %r6;
	setp.lt.s32 	%p6, %r125, %r56;
	@%p6 bra 	$L__BB1_4;
$L__BB1_5:
	bar.sync 	0;
	setp.ne.s32 	%p7, %r5, 0;
	setp.gt.s32 	%p8, %r133, %r56;
	or.pred  	%p9, %p7, %p8;
	@%p9 bra 	$L__BB1_40;
	add.s32 	%r9, %r2, 1;
	shl.b32 	%r62, %r2, 2;
	mov.u32 	%r63, shared_i;
	add.s32 	%r10, %r63, %r62;
	mov.b32 	%r141, 0;
	mov.u32 	%r126, %r57;
	mov.u32 	%r139, %r141;
$L__BB1_7:
	mul.wide.s32 	%rd14, %r126, 4;
	add.s64 	%rd15, %rd2, %rd14;
	ld.global.nc.f32 	%f1, [%rd15];
	min.s32 	%r14, %r139, 0;
$L__BB1_8:
	mov.u32 	%r15, %r139;
	setp.lt.s32 	%p10, %r15, 1;
	mov.u32 	%r130, %r14;
	@%p10 bra 	$L__BB1_10;
	add.s32 	%r139, %r15, -1;
	rem.u32 	%r64, %r139, %r9;
	shl.b32 	%r65, %r64, 2;
	add.s32 	%r67, %r63, %r65;
	ld.shared.u32 	%r68, [%r67];
	mul.wide.s32 	%rd16, %r68, 4;
	add.s64 	%rd17, %rd2, %rd16;
	ld.global.nc.f32 	%f6, [%rd17];
	setp.le.f32 	%p11, %f6, %f1;
	mov.u32 	%r130, %r15;
	@%p11 bra 	$L__BB1_8;
$L__BB1_10:
	rem.s32 	%r69, %r130, %r9;
	shl.b32 	%r70, %r69, 2;
	add.s32 	%r72, %r63, %r70;
	st.shared.u32 	[%r72], %r126;
	add.s32 	%r139, %r130, 1;
	min.s32 	%r19, %r141, 0;
$L__BB1_11:
	mov.u32 	%r20, %r141;
	setp.lt.s32 	%p12, %r20, 1;
	mov.u32 	%r132, %r19;
	@%p12 bra 	$L__BB1_13;
	add.s32 	%r141, %r20, -1;
	rem.u32 	%r73, %r141, %r9;
	shl.b32 	%r74, %r73, 2;
	add.s32 	%r75, %r10, %r74;
	ld.shared.u32 	%r76, [%r75+4];
	mul.wide.s32 	%rd18, %r76, 4;
	add.s64 	%rd19, %rd2, %rd18;
	ld.global.nc.f32 	%f7, [%rd19];
	setp.ge.f32 	%p13, %f7, %f1;
	mov.u32 	%r132, %r20;
	@%p13 bra 	$L__BB1_11;
$L__BB1_13:
	rem.s32 	%r77, %r132, %r9;
	shl.b32 	%r78, %r77, 2;
	add.s32 	%r79, %r10, %r78;
	st.shared.u32 	[%r79+4], %r126;
	add.s32 	%r141, %r132, 1;
	add.s32 	%r126, %r126, 1;
	setp.lt.s32 	%p14, %r126, %r133;
	@%p14 bra 	$L__BB1_7;
	setp.eq.s32 	%p15, %r139, 0;
	setp.eq.s32 	%p16, %r141, 0;
	or.pred  	%p17, %p15, %p16;
	@%p17 bra 	$L__BB1_40;
	cvt.s64.s32 	%rd4, %r133;
	mul.wide.s32 	%rd20, %r133, 4;
	add.s64 	%rd21, %rd3, %rd20;
	ld.global.nc.f32 	%f23, [%rd21+-4];
	mul.wide.s32 	%rd22, %r57, 4;
	add.s64 	%rd23, %rd3, %rd22;
	ld.global.nc.f32 	%f8, [%rd23];
	sub.f32 	%f9, %f23, %f8;
	cvt.f64.f32 	%fd30, %f9;
	setp.eq.f32 	%p18, %f9, 0f00000000;
	mov.f64 	%fd28, 0d0000000000000000;
	@%p18 bra 	$L__BB1_17;
	ld.shared.u32 	%r80, [shared_i];
	ld.shared.u32 	%r81, [%r10+4];
	mul.wide.s32 	%rd24, %r81, 4;
	add.s64 	%rd25, %rd2, %rd24;
	ld.global.nc.f32 	%f10, [%rd25];
	cvt.f64.f32 	%fd13, %f10;
	mul.wide.s32 	%rd26, %r80, 4;
	add.s64 	%rd27, %rd2, %rd26;
	ld.global.nc.f32 	%f11, [%rd27];
	cvt.f64.f32 	%fd14, %f11;
	sub.f64 	%fd15, %fd14, %fd13;
	div.rn.f64 	%fd28, %fd15, %fd30;
$L__BB1_17:
	shl.b64 	%rd28, %rd4, 2;
	add.s64 	%rd29, %rd2, %rd28;
	ld.global.nc.f32 	%f12, [%rd29+-4];
	cvt.f64.f32 	%fd16, %f12;
	mul.f64 	%fd32, %fd28, %fd16;
	cvt.rn.f32.f64 	%f13, %fd32;
	cvt.s64.s32 	%rd30, %r4;
	add.s64 	%rd31, %rd4, %rd30;
	shl.b64 	%rd32, %rd31, 2;
	add.s64 	%rd33, %rd1, %rd32;
	st.global.f32 	[%rd33+-4], %f13;
	setp.ge.s32 	%p19, %r133, %r56;
	@%p19 bra 	$L__BB1_40;
	mov.b32 	%r148, 0;
	mov.u32 	%r144, %r148;
$L__BB1_19:
	mul.wide.s32 	%rd34, %r133, 4;
	add.s64 	%rd35, %rd2, %rd34;
	ld.global.nc.f32 	%f4, [%rd35];
	setp.lt.s32 	%p20, %r139, 1;
	@%p20 bra 	$L__BB1_23;
	add.s32 	%r30, %r144, -1;
	mov.u32 	%r138, %r139;
$L__BB1_21:
	add.s32 	%r83, %r30, %r138;
	rem.s32 	%r84, %r83, %r9;
	shl.b32 	%r85, %r84, 2;
	add.s32 	%r87, %r63, %r85;
	ld.shared.u32 	%r88, [%r87];
	mul.wide.s32 	%rd36, %r88, 4;
	add.s64 	%rd37, %rd2, %rd36;
	ld.global.nc.f32 	%f14, [%rd37];
	setp.gtu.f32 	%p21, %f14, %f4;
	mov.u32 	%r139, %r138;
	@%p21 bra 	$L__BB1_23;
	add.s32 	%r32, %r138, -1;
	setp.gt.s32 	%p22, %r138, 1;
	mov.b32 	%r139, 0;
	mov.u32 	%r138, %r32;
	@%p22 bra 	$L__BB1_21;
$L__BB1_23:
	add.s32 	%r90, %r139, %r144;
	rem.s32 	%r91, %r90, %r9;
	shl.b32 	%r92, %r91, 2;
	add.s32 	%r94, %r63, %r92;
	st.shared.u32 	[%r94], %r133;
	add.s32 	%r145, %r139, 1;
	setp.lt.s32 	%p23, %r141, 1;
	@%p23 bra 	$L__BB1_27;
	add.s32 	%r35, %r148, -1;
	mov.u32 	%r140, %r141;
$L__BB1_25:
	add.s32 	%r95, %r35, %r140;
	rem.s32 	%r96, %r95, %r9;
	shl.b32 	%r97, %r96, 2;
	add.s32 	%r98, %r10, %r97;
	ld.shared.u32 	%r99, [%r98+4];
	mul.wide.s32 	%rd38, %r99, 4;
	add.s64 	%rd39, %rd2, %rd38;
	ld.global.nc.f32 	%f15, [%rd39];
	setp.ltu.f32 	%p24, %f15, %f4;
	mov.u32 	%r141, %r140;
	@%p24 bra 	$L__BB1_27;
	add.s32 	%r37, %r140, -1;
	setp.gt.s32 	%p25, %r140, 1;
	mov.b32 	%r141, 0;
	mov.u32 	%r140, %r37;
	@%p25 bra 	$L__BB1_25;
$L__BB1_27:
	add.s32 	%r101, %r141, %r148;
	rem.s32 	%r102, %r101, %r9;
	shl.b32 	%r103, %r102, 2;
	add.s32 	%r104, %r10, %r103;
	st.shared.u32 	[%r104+4], %r133;
	add.s32 	%r149, %r141, 1;
	add.s32 	%r40, %r133, 1;
	sub.s32 	%r41, %r40, %r2;
	setp.lt.s32 	%p26, %r139, 0;
	@%p26 bra 	$L__BB1_31;
	min.s32 	%r105, %r145, 1;
	add.s32 	%r42, %r105, -1;
	mov.u32 	%r142, %r145;
$L__BB1_29:
	shl.b32 	%r106, %r144, 2;
	add.s32 	%r108, %r63, %r106;
	ld.shared.u32 	%r109, [%r108];
	setp.ge.s32 	%p27, %r109, %r41;
	mov.u32 	%r145, %r142;
	@%p27 bra 	$L__BB1_31;
	add.s32 	%r110, %r144, 1;
	rem.s32 	%r144, %r110, %r9;
	add.s32 	%r46, %r142, -1;
	setp.gt.s32 	%p28, %r142, 1;
	mov.u32 	%r142, %r46;
	mov.u32 	%r145, %r42;
	@%p28 bra 	$L__BB1_29;
$L__BB1_31:
	setp.lt.s32 	%p29, %r141, 0;
	@%p29 bra 	$L__BB1_35;
	min.s32 	%r111, %r149, 1;
	add.s32 	%r49, %r111, -1;
	mov.u32 	%r146, %r149;
$L__BB1_33:
	shl.b32 	%r112, %r148, 2;
	add.s32 	%r113, %r10, %r112;
	ld.shared.u32 	%r114, [%r113+4];
	setp.ge.s32 	%p30, %r114, %r41;
	mov.u32 	%r149, %r146;
	@%p30 bra 	$L__BB1_35;
	add.s32 	%r115, %r148, 1;
	rem.s32 	%r148, %r115, %r9;
	add.s32 	%r53, %r146, -1;
	setp.gt.s32 	%p31, %r146, 1;
	mov.u32 	%r146, %r53;
	mov.u32 	%r149, %r49;
	@%p31 bra 	$L__BB1_33;
$L__BB1_35:
	add.s64 	%rd41, %rd3, %rd34;
	ld.global.nc.f32 	%f5, [%rd41];
	sub.f32 	%f16, %f5, %f23;
	cvt.f64.f32 	%fd17, %f16;
	sub.s32 	%r116, %r133, %r2;
	mul.wide.s32 	%rd42, %r116, 4;
	add.s64 	%rd43, %rd3, %rd42;
	ld.global.nc.f32 	%f17, [%rd43];
	ld.global.nc.f32 	%f18, [%rd43+-4];
	sub.f32 	%f19, %f17, %f18;
	cvt.f64.f32 	%fd18, %f19;
	add.f64 	%fd19, %fd30, %fd17;
	sub.f64 	%fd30, %fd19, %fd18;
	setp.eq.s32 	%p32, %r145, 0;
	setp.eq.s32 	%p33, %r149, 0;
	or.pred  	%p34, %p32, %p33;
	@%p34 bra 	$L__BB1_39;
	setp.eq.f64 	%p35, %fd30, 0d0000000000000000;
	mov.f64 	%fd31, 0d0000000000000000;
	@%p35 bra 	$L__BB1_38;
	shl.b32 	%r117, %r144, 2;
	add.s32 	%r119, %r63, %r117;
	ld.shared.u32 	%r120, [%r119];
	shl.b32 	%r121, %r148, 2;
	add.s32 	%r122, %r10, %r121;
	ld.shared.u32 	%r123, [%r122+4];
	mul.wide.s32 	%rd44, %r123, 4;
	add.s64 	%rd45, %rd2, %rd44;
	ld.global.nc.f32 	%f20, [%rd45];
	cvt.f64.f32 	%fd21, %f20;
	mul.wide.s32 	%rd46, %r120, 4;
	add.s64 	%rd47, %rd2, %rd46;
	ld.global.nc.f32 	%f21, [%rd47];
	cvt.f64.f32 	%fd22, %f21;
	sub.f64 	%fd23, %fd22, %fd21;
	div.rn.f64 	%fd31, %fd23, %fd30;
$L__BB1_38:
	cvt.f64.f32 	%fd24, %f4;
	mul.f64 	%fd25, %fd31, %fd24;
	mov.f64 	%fd26, 0d3FF0000000000000;
	sub.f64 	%fd27, %fd26, %fd31;
	fma.rn.f64 	%fd32, %fd32, %fd27, %fd25;
	cvt.rn.f32.f64 	%f22, %fd32;
	add.s32 	%r124, %r133, %r4;
	mul.wide.s32 	%rd48, %r124, 4;
	add.s64 	%rd49, %rd1, %rd48;
	st.global.f32 	[%rd49], %f22;
$L__BB1_39:
	setp.lt.s32 	%p36, %r40, %r56;
	mov.f32 	%f23, %f5;
	mov.u32 	%r133, %r40;
	mov.u32 	%r141, %r149;
	mov.u32 	%r139, %r145;
	@%p36 bra 	$L__BB1_19;
$L__BB1_40:
	ret;

}
	// .globl	nama_many_series_one_param_time_major_f32
.visible .entry nama_many_series_one_param_time_major_f32(
	.param .u64 .ptr .align 1 nama_many_series_one_param_time_major_f32_param_0,
	.param .u64 .ptr .align 1 nama_many_series_one_param_time_major_f32_param_1,
	.param .u64 .ptr .align 1 nama_many_series_one_param_time_major_f32_param_2,
	.param .u64 .ptr .align 1 nama_many_series_one_param_time_major_f32_param_3,
	.param .u32 nama_many_series_one_param_time_major_f32_param_4,
	.param .u32 nama_many_series_one_param_time_major_f32_param_5,
	.param .u32 nama_many_series_one_param_time_major_f32_param_6,
	.param .u32 nama_many_series_one_param_time_major_f32_param_7,
	.param .u64 .ptr .align 1 nama_many_series_one_param_time_major_f32_param_8,
	.param .u64 .ptr .align 1 nama_many_series_one_param_time_major_f32_param_9
)
{
	.reg .pred 	%p<52>;
	.reg .b32 	%r<228>;
	.reg .b32 	%f<30>;
	.reg .b64 	%rd<84>;
	.reg .b64 	%fd<102>;

	ld.param.u64 	%rd9, [nama_many_series_one_param_time_major_f32_param_0];
	ld.param.u64 	%rd10, [nama_many_series_one_param_time_major_f32_param_1];
	ld.param.u64 	%rd5, [nama_many_series_one_param_time_major_f32_param_2];
	ld.param.u32 	%r76, [nama_many_series_one_param_time_major_f32_param_5];
	ld.param.u32 	%r77, [nama_many_series_one_param_time_major_f32_param_6];
	ld.param.u32 	%r78, [nama_many_series_one_param_time_major_f32_param_7];
	ld.param.u64 	%rd7, [nama_many_series_one_param_time_major_f32_param_8];
	ld.param.u64 	%rd8, [nama_many_series_one_param_time_major_f32_param_9];
	cvta.to.global.u64 	%rd1, %rd5;
	cvta.to.global.u64 	%rd2, %rd10;
	cvta.to.global.u64 	%rd3, %rd8;
	cvta.to.global.u64 	%rd4, %rd9;
	mov.u32 	%r1, %ctaid.x;
	setp.ge.s32 	%p1, %r1, %r76;
	setp.lt.s32 	%p2, %r78, 1;
	or.pred  	%p3, %p1, %p2;
	setp.gt.s32 	%p4, %r78, %r77;
	or.pred  	%p5, %p4, %p3;
	@%p5 bra 	$L__BB2_65;
	cvta.to.global.u64 	%rd11, %rd7;
	mul.wide.u32 	%rd12, %r1, 4;
	add.s64 	%rd13, %rd11, %rd12;
	ld.global.nc.u32 	%r2, [%rd13];
	add.s32 	%r211, %r2, %r78;
	mov.u32 	%r4, %tid.x;
	setp.ge.s32 	%p6, %r4, %r77;
	@%p6 bra 	$L__BB2_4;
	mov.u32 	%r5, %ntid.x;
	mov.u32 	%r194, %r4;
$L__BB2_3:
	mad.lo.s32 	%r79, %r194, %r76, %r1;
	mul.wide.s32 	%rd14, %r79, 4;
	add.s64 	%rd15, %rd3, %rd14;
	mov.b32 	%r80, 2143289344;
	st.global.u32 	[%rd15], %r80;
	add.s32 	%r194, %r194, %r5;
	setp.lt.s32 	%p7, %r194, %r77;
	@%p7 bra 	$L__BB2_3;
$L__BB2_4:
	bar.sync 	0;
	setp.ne.s32 	%p8, %r4, 0;
	setp.gt.s32 	%p9, %r211, %r77;
	or.pred  	%p10, %p8, %p9;
	@%p10 bra 	$L__BB2_65;
	ld.param.u32 	%r191, [nama_many_series_one_param_time_major_f32_param_4];
	add.s32 	%r8, %r78, 1;
	shl.b32 	%r81, %r78, 2;
	mov.u32 	%r82, shared_i;
	add.s32 	%r9, %r82, %r81;
	mov.b32 	%r210, 0;
	mov.f64 	%fd94, 0d0000000000000000;
	setp.eq.s32 	%p11, %r191, 0;
	@%p11 bra 	$L__BB2_15;
	mov.u32 	%r202, %r2;
	mov.u32 	%r209, %r210;
$L__BB2_7:
	mul.lo.s32 	%r28, %r202, %r76;
	add.s32 	%r29, %r28, %r1;
	mul.wide.s32 	%rd16, %r29, 4;
	add.s64 	%rd17, %rd4, %rd16;
	ld.global.nc.f32 	%f2, [%rd17];
	min.s32 	%r30, %r210, 0;
$L__BB2_8:
	mov.u32 	%r31, %r210;
	setp.lt.s32 	%p12, %r31, 1;
	mov.u32 	%r206, %r30;
	@%p12 bra 	$L__BB2_10;
	add.s32 	%r210, %r31, -1;
	rem.u32 	%r84, %r210, %r8;
	shl.b32 	%r85, %r84, 2;
	add.s32 	%r87, %r82, %r85;
	ld.shared.u32 	%r88, [%r87];
	mad.lo.s32 	%r89, %r88, %r76, %r1;
	mul.wide.s32 	%rd18, %r89, 4;
	add.s64 	%rd19, %rd4, %rd18;
	ld.global.nc.f32 	%f10, [%rd19];
	setp.le.f32 	%p13, %f10, %f2;
	mov.u32 	%r206, %r31;
	@%p13 bra 	$L__BB2_8;
$L__BB2_10:
	rem.s32 	%r90, %r206, %r8;
	shl.b32 	%r91, %r90, 2;
	add.s32 	%r93, %r82, %r91;
	st.shared.u32 	[%r93], %r202;
	add.s32 	%r210, %r206, 1;
	min.s32 	%r35, %r209, 0;
$L__BB2_11:
	mov.u32 	%r36, %r209;
	setp.lt.s32 	%p14, %r36, 1;
	mov.u32 	%r208, %r35;
	@%p14 bra 	$L__BB2_13;
	add.s32 	%r209, %r36, -1;
	rem.u32 	%r94, %r209, %r8;
	shl.b32 	%r95, %r94, 2;
	add.s32 	%r96, %r9, %r95;
	ld.shared.u32 	%r97, [%r96+4];
	mad.lo.s32 	%r98, %r97, %r76, %r1;
	mul.wide.s32 	%rd20, %r98, 4;
	add.s64 	%rd21, %rd4, %rd20;
	ld.global.nc.f32 	%f11, [%rd21];
	setp.ge.f32 	%p15, %f11, %f2;
	mov.u32 	%r208, %r36;
	@%p15 bra 	$L__BB2_11;
$L__BB2_13:
	rem.s32 	%r99, %r208, %r8;
	shl.b32 	%r100, %r99, 2;
	add.s32 	%r101, %r9, %r100;
	st.shared.u32 	[%r101+4], %r202;
	add.s32 	%r209, %r208, 1;
	add.s64 	%rd23, %rd2, %rd16;
	ld.global.nc.f32 	%f3, [%rd23];
	add.s64 	%rd24, %rd1, %rd16;
	ld.global.nc.f32 	%f4, [%rd24];
	setp.ne.s32 	%p16, %r202, %r2;
	@%p16 bra 	$L__BB2_25;
	cvt.f64.f32 	%fd40, %f4;
	cvt.f64.f32 	%fd41, %f3;
	sub.f64 	%fd93, %fd41, %fd40;
	bra.uni 	$L__BB2_26;
$L__BB2_15:
	mov.u32 	%r195, %r2;
	mov.u32 	%r209, %r210;
$L__BB2_16:
	mul.lo.s32 	%r13, %r195, %r76;
	add.s32 	%r105, %r13, %r1;
	mul.wide.s32 	%rd28, %r105, 4;
	add.s64 	%rd29, %rd4, %rd28;
	ld.global.nc.f32 	%f1, [%rd29];
	min.s32 	%r14, %r210, 0;
$L__BB2_17:
	mov.u32 	%r15, %r210;
	setp.lt.s32 	%p18, %r15, 1;
	mov.u32 	%r199, %r14;
	@%p18 bra 	$L__BB2_19;
	add.s32 	%r210, %r15, -1;
	rem.u32 	%r106, %r210, %r8;
	shl.b32 	%r107, %r106, 2;
	add.s32 	%r109, %r82, %r107;
	ld.shared.u32 	%r110, [%r109];
	mad.lo.s32 	%r111, %r110, %r76, %r1;
	mul.wide.s32 	%rd30, %r111, 4;
	add.s64 	%rd31, %rd4, %rd30;
	ld.global.nc.f32 	%f13, [%rd31];
	setp.le.f32 	%p19, %f13, %f1;
	mov.u32 	%r199, %r15;
	@%p19 bra 	$L__BB2_17;
$L__BB2_19:
	rem.s32 	%r112, %r199, %r8;
	shl.b32 	%r113, %r112, 2;
	add.s32 	%r115, %r82, %r113;
	st.shared.u32 	[%r115], %r195;
	add.s32 	%r210, %r199, 1;
	min.s32 	%r19, %r209, 0;
$L__BB2_20:
	mov.u32 	%r20, %r209;
	setp.lt.s32 	%p20, %r20, 1;
	mov.u32 	%r201, %r19;
	@%p20 bra 	$L__BB2_22;
	add.s32 	%r209, %r20, -1;
	rem.u32 	%r116, %r209, %r8;
	shl.b32 	%r117, %r116, 2;
	add.s32 	%r118, %r9, %r117;
	ld.shared.u32 	%r119, [%r118+4];
	mad.lo.s32 	%r120, %r119, %r76, %r1;
	mul.wide.s32 	%rd32, %r120, 4;
	add.s64 	%rd33, %rd4, %rd32;
	ld.global.nc.f32 	%f14, [%rd33];
	setp.ge.f32 	%p21, %f14, %f1;
	mov.u32 	%r201, %r20;
	@%p21 bra 	$L__BB2_20;
$L__BB2_22:
	rem.s32 	%r121, %r201, %r8;
	shl.b32 	%r122, %r121, 2;
	add.s32 	%r123, %r9, %r122;
	st.shared.u32 	[%r123+4], %r195;
	add.s32 	%r209, %r201, 1;
	setp.eq.s32 	%p22, %r195, %r2;
	mov.f64 	%fd91, 0d0000000000000000;
	@%p22 bra 	$L__BB2_24;
	cvt.f64.f32 	%fd44, %f1;
	sub.s32 	%r124, %r13, %r76;
	add.s32 	%r125, %r124, %r1;
	mul.wide.s32 	%rd34, %r125, 4;
	add.s64 	%rd35, %rd4, %rd34;
	ld.global.nc.f32 	%f15, [%rd35];
	cvt.f64.f32 	%fd45, %f15;
	sub.f64 	%fd46, %fd44, %fd45;
	abs.f64 	%fd91, %fd46;
$L__BB2_24:
	add.f64 	%fd94, %fd94, %fd91;
	add.s32 	%r195, %r195, 1;
	setp.lt.s32 	%p23, %r195, %r211;
	@%p23 bra 	$L__BB2_16;
	bra.uni 	$L__BB2_27;
$L__BB2_25:
	ld.param.u64 	%rd79, [nama_many_series_one_param_time_major_f32_param_3];
	sub.s32 	%r102, %r28, %r76;
	add.s32 	%r103, %r102, %r1;
	cvta.to.global.u64 	%rd25, %rd79;
	mul.wide.s32 	%rd26, %r103, 4;
	add.s64 	%rd27, %rd25, %rd26;
	ld.global.nc.f32 	%f12, [%rd27];
	cvt.f64.f32 	%fd31, %f12;
	cvt.f64.f32 	%fd32, %f4;
	cvt.f64.f32 	%fd33, %f3;
	sub.f64 	%fd34, %fd33, %fd32;
	sub.f64 	%fd35, %fd33, %fd31;
	abs.f64 	%fd36, %fd35;
	sub.f64 	%fd37, %fd32, %fd31;
	abs.f64 	%fd38, %fd37;
	max.f64 	%fd39, %fd36, %fd38;
	max.f64 	%fd93, %fd34, %fd39;
$L__BB2_26:
	add.f64 	%fd94, %fd94, %fd93;
	add.s32 	%r202, %r202, 1;
	setp.lt.s32 	%p17, %r202, %r211;
	@%p17 bra 	$L__BB2_7;
$L__BB2_27:
	setp.eq.s32 	%p24, %r210, 0;
	setp.eq.s32 	%p25, %r209, 0;
	or.pred  	%p26, %p24, %p25;
	@%p26 bra 	$L__BB2_65;
	setp.eq.f64 	%p27, %fd94, 0d0000000000000000;
	mov.f64 	%fd95, 0d0000000000000000;
	@%p27 bra 	$L__BB2_30;
	ld.shared.u32 	%r126, [shared_i];
	ld.shared.u32 	%r127, [%r9+4];
	mad.lo.s32 	%r128, %r127, %r76, %r1;
	mul.wide.s32 	%rd36, %r128, 4;
	add.s64 	%rd37, %rd4, %rd36;
	ld.global.nc.f32 	%f16, [%rd37];
	cvt.f64.f32 	%fd48, %f16;
	mad.lo.s32 	%r129, %r126, %r76, %r1;
	mul.wide.s32 	%rd38, %r129, 4;
	add.s64 	%rd39, %rd4, %rd38;
	ld.global.nc.f32 	%f17, [%rd39];
	cvt.f64.f32 	%fd49, %f17;
	sub.f64 	%fd50, %fd49, %fd48;
	div.rn.f64 	%fd95, %fd50, %fd94;
$L__BB2_30:
	ld.param.u64 	%rd82, [nama_many_series_one_param_time_major_f32_param_9];
	add.s32 	%r130, %r211, -1;
	mad.lo.s32 	%r131, %r130, %r76, %r1;
	mul.wide.s32 	%rd40, %r131, 4;
	add.s64 	%rd41, %rd4, %rd40;
	ld.global.nc.f32 	%f18, [%rd41];
	cvt.f64.f32 	%fd51, %f18;
	mul.f64 	%fd101, %fd95, %fd51;
	cvt.rn.f32.f64 	%f19, %fd101;
	cvta.to.global.u64 	%rd42, %rd82;
	add.s64 	%rd43, %rd42, %rd40;
	st.global.f32 	[%rd43], %f19;
	setp.ge.s32 	%p28, %r211, %r77;
	@%p28 bra 	$L__BB2_65;
	mov.b32 	%r222, 0;
	mov.u32 	%r226, %r222;
$L__BB2_32:
	mul.lo.s32 	%r48, %r211, %r76;
	add.s32 	%r49, %r48, %r1;
	mul.wide.s32 	%rd44, %r49, 4;
	add.s64 	%rd45, %rd4, %rd44;
	ld.global.nc.f32 	%f5, [%rd45];
	setp.lt.s32 	%p29, %r210, 1;
	@%p29 bra 	$L__BB2_36;
	mov.u32 	%r216, %r210;
$L__BB2_34:
	add.s32 	%r133, %r222, %r216;
	add.s32 	%r134, %r133, -1;
	rem.s32 	%r135, %r134, %r8;
	shl.b32 	%r136, %r135, 2;
	mov.u32 	%r137, shared_i;
	add.s32 	%r138, %r137, %r136;
	ld.shared.u32 	%r139, [%r138];
	mad.lo.s32 	%r140, %r139, %r76, %r1;
	mul.wide.s32 	%rd46, %r140, 4;
	add.s64 	%rd47, %rd4, %rd46;
	ld.global.nc.f32 	%f20, [%rd47];
	setp.gtu.f32 	%p30, %f20, %f5;
	mov.u32 	%r210, %r216;
	@%p30 bra 	$L__BB2_36;
	add.s32 	%r51, %r216, -1;
	setp.gt.s32 	%p31, %r216, 1;
	mov.b32 	%r210, 0;
	mov.u32 	%r216, %r51;
	@%p31 bra 	$L__BB2_34;
$L__BB2_36:
	add.s32 	%r142, %r210, %r222;
	rem.s32 	%r143, %r142, %r8;
	shl.b32 	%r144, %r143, 2;
	mov.u32 	%r145, shared_i;
	add.s32 	%r146, %r145, %r144;
	st.shared.u32 	[%r146], %r211;
	add.s32 	%r223, %r210, 1;
	setp.lt.s32 	%p32, %r209, 1;
	@%p32 bra 	$L__BB2_40;
	mov.u32 	%r218, %r209;
$L__BB2_38:
	add.s32 	%r147, %r226, %r218;
	add.s32 	%r148, %r147, -1;
	rem.s32 	%r149, %r148, %r8;
	shl.b32 	%r150, %r149, 2;
	add.s32 	%r151, %r9, %r150;
	ld.shared.u32 	%r152, [%r151+4];
	mad.lo.s32 	%r153, %r152, %r76, %r1;
	mul.wide.s32 	%rd48, %r153, 4;
	add.s64 	%rd49, %rd4, %rd48;
	ld.global.nc.f32 	%f21, [%rd49];
	setp.ltu.f32 	%p33, %f21, %f5;
	mov.u32 	%r209, %r218;
	@%p33 bra 	$L__BB2_40;
	add.s32 	%r55, %r218, -1;
	setp.gt.s32 	%p34, %r218, 1;
	mov.b32 	%r209, 0;
	mov.u32 	%r218, %r55;
	@%p34 bra 	$L__BB2_38;
$L__BB2_40:
	add.s32 	%r155, %r209, %r226;
	rem.s32 	%r156, %r155, %r8;
	shl.b32 	%r157, %r156, 2;
	add.s32 	%r158, %r9, %r157;
	st.shared.u32 	[%r158+4], %r211;
	add.s32 	%r227, %r209, 1;
	add.s32 	%r58, %r211, 1;
	setp.lt.s32 	%p35, %r210, 0;
	@%p35 bra 	$L__BB2_44;
	min.s32 	%r159, %r223, 1;
	add.s32 	%r59, %r159, -1;
	mov.u32 	%r220, %r223;
$L__BB2_42:
	shl.b32 	%r160, %r222, 2;
	add.s32 	%r162, %r145, %r160;
	ld.shared.u32 	%r163, [%r162];
	sub.s32 	%r164, %r58, %r78;
	setp.ge.s32 	%p36, %r163, %r164;
	mov.u32 	%r223, %r220;
	@%p36 bra 	$L__BB2_44;
	add.s32 	%r165, %r222, 1;
	rem.s32 	%r222, %r165, %r8;
	add.s32 	%r63, %r220, -1;
	setp.gt.s32 	%p37, %r220, 1;
	mov.u32 	%r220, %r63;
	mov.u32 	%r223, %r59;
	@%p37 bra 	$L__BB2_42;
$L__BB2_44:
	setp.lt.s32 	%p38, %r209, 0;
	@%p38 bra 	$L__BB2_48;
	min.s32 	%r166, %r227, 1;
	add.s32 	%r66, %r166, -1;
	mov.u32 	%r224, %r227;
$L__BB2_46:
	shl.b32 	%r167, %r226, 2;
	add.s32 	%r168, %r9, %r167;
	ld.shared.u32 	%r169, [%r168+4];
	sub.s32 	%r170, %r58, %r78;
	setp.ge.s32 	%p39, %r169, %r170;
	mov.u32 	%r227, %r224;
	@%p39 bra 	$L__BB2_48;
	add.s32 	%r171, %r226, 1;
	rem.s32 	%r226, %r171, %r8;
	add.s32 	%r70, %r224, -1;
	setp.gt.s32 	%p40, %r224, 1;
	mov.u32 	%r224, %r70;
	mov.u32 	%r227, %r66;
	@%p40 bra 	$L__BB2_46;
$L__BB2_48:
	ld.param.u32 	%r192, [nama_many_series_one_param_time_major_f32_param_4];
	setp.eq.s32 	%p41, %r192, 0;
	@%p41 bra 	$L__BB2_52;
	ld.param.u64 	%rd77, [nama_many_series_one_param_time_major_f32_param_2];
	add.s64 	%rd51, %rd2, %rd44;
	ld.global.nc.f32 	%f6, [%rd51];
	cvta.to.global.u64 	%rd52, %rd77;
	add.s64 	%rd53, %rd52, %rd44;
	ld.global.nc.f32 	%f7, [%rd53];
	setp.ne.s32 	%p42, %r211, %r2;
	@%p42 bra 	$L__BB2_51;
	cvt.f64.f32 	%fd61, %f6;
	cvt.f64.f32 	%fd62, %f7;
	sub.f64 	%fd98, %fd61, %fd62;
	bra.uni 	$L__BB2_54;
$L__BB2_51:
	ld.param.u64 	%rd80, [nama_many_series_one_param_time_major_f32_param_3];
	sub.s32 	%r172, %r48, %r76;
	add.s32 	%r173, %r172, %r1;
	cvta.to.global.u64 	%rd54, %rd80;
	mul.wide.s32 	%rd55, %r173, 4;
	add.s64 	%rd56, %rd54, %rd55;
	ld.global.nc.f32 	%f22, [%rd56];
	cvt.f64.f32 	%fd52, %f22;
	cvt.f64.f32 	%fd53, %f6;
	cvt.f64.f32 	%fd54, %f7;
	sub.f64 	%fd55, %fd53, %fd54;
	sub.f64 	%fd56, %fd53, %fd52;
	abs.f64 	%fd57, %fd56;
	sub.f64 	%fd58, %fd54, %fd52;
	abs.f64 	%fd59, %fd58;
	max.f64 	%fd60, %fd57, %fd59;
	max.f64 	%fd98, %fd55, %fd60;
	bra.uni 	$L__BB2_54;
$L__BB2_52:
	setp.eq.s32 	%p43, %r211, %r2;
	mov.f64 	%fd98, 0d0000000000000000;
	@%p43 bra 	$L__BB2_54;
	cvt.f64.f32 	%fd64, %f5;
	sub.s32 	%r174, %r48, %r76;
	add.s32 	%r175, %r174, %r1;
	mul.wide.s32 	%rd57, %r175, 4;
	add.s64 	%rd58, %rd4, %rd57;
	ld.global.nc.f32 	%f23, [%rd58];
	cvt.f64.f32 	%fd65, %f23;
	sub.f64 	%fd66, %fd64, %fd65;
	abs.f64 	%fd98, %fd66;
$L__BB2_54:
	ld.param.u32 	%r193, [nama_many_series_one_param_time_major_f32_param_4];
	setp.eq.s32 	%p44, %r193, 0;
	add.f64 	%fd20, %fd94, %fd98;
	sub.s32 	%r73, %r211, %r78;
	mul.lo.s32 	%r74, %r73, %r76;
	@%p44 bra 	$L__BB2_58;
	ld.param.u64 	%rd78, [nama_many_series_one_param_time_major_f32_param_2];
	add.s32 	%r176, %r74, %r1;
	mul.wide.s32 	%rd59, %r176, 4;
	add.s64 	%rd60, %rd2, %rd59;
	ld.global.nc.f32 	%f8, [%rd60];
	cvta.to.global.u64 	%rd61, %rd78;
	add.s64 	%rd62, %rd61, %rd59;
	ld.global.nc.f32 	%f9, [%rd62];
	setp.ne.s32 	%p45, %r73, %r2;
	@%p45 bra 	$L__BB2_57;
	cvt.f64.f32 	%fd76, %f8;
	cvt.f64.f32 	%fd77, %f9;
	sub.f64 	%fd99, %fd76, %fd77;
	bra.uni 	$L__BB2_60;
$L__BB2_57:
	ld.param.u64 	%rd81, [nama_many_series_one_param_time_major_f32_param_3];
	sub.s32 	%r177, %r74, %r76;
	add.s32 	%r178, %r177, %r1;
	cvta.to.global.u64 	%rd63, %rd81;
	mul.wide.s32 	%rd64, %r178, 4;
	add.s64 	%rd65, %rd63, %rd64;
	ld.global.nc.f32 	%f24, [%rd65];
	cvt.f64.f32 	%fd67, %f24;
	cvt.f64.f32 	%fd68, %f8;
	cvt.f64.f32 	%fd69, %f9;
	sub.f64 	%fd70, %fd68, %fd69;
	sub.f64 	%fd71, %fd68, %fd67;
	abs.f64 	%fd72, %fd71;
	sub.f64 	%fd73, %fd69, %fd67;
	abs.f64 	%fd74, %fd73;
	max.f64 	%fd75, %fd72, %fd74;
	max.f64 	%fd99, %fd70, %fd75;
	bra.uni 	$L__BB2_60;
$L__BB2_58:
	setp.eq.s32 	%p46, %r73, %r2;
	mov.f64 	%fd99, 0d0000000000000000;
	@%p46 bra 	$L__BB2_60;
	add.s32 	%r179, %r74, %r1;
	mul.wide.s32 	%rd66, %r179, 4;
	add.s64 	%rd67, %rd4, %rd66;
	ld.global.nc.f32 	%f25, [%rd67];
	cvt.f64.f32 	%fd79, %f25;
	sub.s32 	%r180, %r74, %r76;
	add.s32 	%r181, %r180, %r1;
	mul.wide.s32 	%rd68, %r181, 4;
	add.s64 	%rd69, %rd4, %rd68;
	ld.global.nc.f32 	%f26, [%rd69];
	cvt.f64.f32 	%fd80, %f26;
	sub.f64 	%fd81, %fd79, %fd80;
	abs.f64 	%fd99, %fd81;
$L__BB2_60:
	sub.f64 	%fd94, %fd20, %fd99;
	setp.eq.s32 	%p47, %r223, 0;
	setp.eq.s32 	%p48, %r227, 0;
	or.pred  	%p49, %p47, %p48;
	@%p49 bra 	$L__BB2_64;
	setp.eq.f64 	%p50, %fd94, 0d0000000000000000;
	mov.f64 	%fd100, 0d0000000000000000;
	@%p50 bra 	$L__BB2_63;
	shl.b32 	%r182, %r222, 2;
	mov.u32 	%r183, shared_i;
	add.s32 	%r184, %r183, %r182;
	ld.shared.u32 	%r185, [%r184];
	shl.b32 	%r186, %r226, 2;
	add.s32 	%r187, %r9, %r186;
	ld.shared.u32 	%r188, [%r187+4];
	mad.lo.s32 	%r189, %r188, %r76, %r1;
	mul.wide.s32 	%rd70, %r189, 4;
	add.s64 	%rd71, %rd4, %rd70;
	ld.global.nc.f32 	%f27, [%rd71];
	cvt.f64.f32 	%fd83, %f27;
	mad.lo.s32 	%r190, %r185, %r76, %r1;
	mul.wide.s32 	%rd72, %r190, 4;
	add.s64 	%rd73, %rd4, %rd72;
	ld.global.nc.f32 	%f28, [%rd73];
	cvt.f64.f32 	%fd84, %f28;
	sub.f64 	%fd85, %fd84, %fd83;
	div.rn.f64 	%fd100, %fd85, %fd94;
$L__BB2_63:
	ld.param.u64 	%rd83, [nama_many_series_one_param_time_major_f32_param_9];
	cvt.f64.f32 	%fd86, %f5;
	mul.f64 	%fd87, %fd100, %fd86;
	mov.f64 	%fd88, 0d3FF0000000000000;
	sub.f64 	%fd89, %fd88, %fd100;
	fma.rn.f64 	%fd101, %fd101, %fd89, %fd87;
	cvt.rn.f32.f64 	%f29, %fd101;
	cvta.to.global.u64 	%rd74, %rd83;
	mul.wide.s32 	%rd75, %r49, 4;
	add.s64 	%rd76, %rd74, %rd75;
	st.global.f32 	[%rd76], %f29;
$L__BB2_64:
	setp.lt.s32 	%p51, %r58, %r77;
	mov.u32 	%r211, %r58;
	mov.u32 	%r210, %r223;
	mov.u32 	%r209, %r227;
	@%p51 bra 	$L__BB2_32;
$L__BB2_65:
	ret;

}


// ===== COMPILED SASS (sm_100) =====

	.target	sm_100

	.elftype	@"ET_EXEC"


//--------------------- .note.nv.tkinfo           --------------------------
	.section	.note.nv.tkinfo,"",@"SHT_NOTE"
	.sectionflags	@"SHF_NOTE_NV_TKINFO"
	.tkinfo
        /*0018*/ 	.word	0x00000002
        /*0030*/ 	.string	""
        /*0030*/ 	.string	"ptxas"
        /*0030*/ 	.string	"Cuda compilation tools, release 13.0, V13.0.88"
        /*0030*/ 	.string	"Build cuda_13.0.r13.0/compiler.36424714_0"
        /*0030*/ 	.string	"-arch sm_100 -m 64 "



//--------------------- .note.nv.cuinfo           --------------------------
	.section	.note.nv.cuinfo,"",@"SHT_NOTE"
	.sectionflags	@"SHF_NOTE_NV_CUINFO"
        /*0018*/ 	.short	0x0002
        /*001a*/ 	.short	0x0064
        /*001c*/ 	.short	0x0082
	.zero		2


//--------------------- .nv.info                  --------------------------
	.section	.nv.info,"",@"SHT_CUDA_INFO"
	.align	4


	//----- nvinfo : EIATTR_REGCOUNT
	.align		4
        /*0000*/ 	.byte	0x04, 0x2f
        /*0002*/ 	.short	(.L_1 - .L_0)
	.align		4
.L_0:
        /*0004*/ 	.word	index@(nama_batch_f32)
        /*0008*/ 	.word	0x00000025


	//----- nvinfo : EIATTR_FRAME_SIZE
	.align		4
.L_1:
        /*000c*/ 	.byte	0x04, 0x11
        /*000e*/ 	.short	(.L_3 - .L_2)
	.align		4
.L_2:
        /*0010*/ 	.word	index@($__internal_2_$__cuda_sm20_div_rn_f64_full)
        /*0014*/ 	.word	0x00000000


	//----- nvinfo : EIATTR_FRAME_SIZE
	.align		4
.L_3:
        /*0018*/ 	.byte	0x04, 0x11
        /*001a*/ 	.short	(.L_5 - .L_4)
	.align		4
.L_4:
        /*001c*/ 	.word	index@(nama_batch_f32)
        /*0020*/ 	.word	0x00000000


	//----- nvinfo : EIATTR_REGCOUNT
	.align		4
.L_5:
        /*0024*/ 	.byte	0x04, 0x2f
        /*0026*/ 	.short	(.L_7 - .L_6)
	.align		4
.L_6:
        /*0028*/ 	.word	index@(nama_batch_prefix_f32)
        /*002c*/ 	.word	0x00000020


	//----- nvinfo : EIATTR_FRAME_SIZE
	.align		4
.L_7:
        /*0030*/ 	.byte	0x04, 0x11
        /*0032*/ 	.short	(.L_9 - .L_8)
	.align		4
.L_8:
        /*0034*/ 	.word	index@($__internal_1_$__cuda_sm20_div_rn_f64_full)
        /*0038*/ 	.word	0x00000000


	//----- nvinfo : EIATTR_FRAME_SIZE
	.align		4
.L_9:
        /*003c*/ 	.byte	0x04, 0x11
        /*003e*/ 	.short	(.L_11 - .L_10)
	.align		4
.L_10:
        /*0040*/ 	.word	index@(nama_batch_prefix_f32)
        /*0044*/ 	.word	0x00000000


	//----- nvinfo : EIATTR_REGCOUNT
	.align		4
.L_11:
        /*0048*/ 	.byte	0x04, 0x2f
        /*004a*/ 	.short	(.L_13 - .L_12)
	.align		4
.L_12:
        /*004c*/ 	.word	index@(nama_many_series_one_param_time_major_f32)
        /*0050*/ 	.word	0x00000027


	//----- nvinfo : EIATTR_FRAME_SIZE
	.align		4
.L_13:
        /*0054*/ 	.byte	0x04, 0x11
        /*0056*/ 	.short	(.L_15 - .L_14)
	.align		4
.L_14:
        /*0058*/ 	.word	index@($__internal_0_$__cuda_sm20_div_rn_f64_full)
        /*005c*/ 	.word	0x00000000


	//----- nvinfo : EIATTR_FRAME_SIZE
	.align		4
.L_15:
        /*0060*/ 	.byte	0x04, 0x11
        /*0062*/ 	.short	(.L_17 - .L_16)
	.align		4
.L_16:
        /*0064*/ 	.word	index@(nama_many_series_one_param_time_major_f32)
        /*0068*/ 	.word	0x00000000


	//----- nvinfo : EIATTR_MIN_STACK_SIZE
	.align		4
.L_17:
        /*006c*/ 	.byte	0x04, 0x12
        /*006e*/ 	.short	(.L_19 - .L_18)
	.align		4
.L_18:
        /*0070*/ 	.word	index@(nama_many_series_one_param_time_major_f32)
        /*0074*/ 	.word	0x00000000


	//----- nvinfo : EIATTR_MIN_STACK_SIZE
	.align		4
.L_19:
        /*0078*/ 	.byte	0x04, 0x12
        /*007a*/ 	.short	(.L_21 - .L_20)
	.align		4
.L_20:
        /*007c*/ 	.word	index@(nama_batch_prefix_f32)
        /*0080*/ 	.word	0x00000000


	//----- nvinfo : EIATTR_MIN_STACK_SIZE
	.align		4
.L_21:
        /*0084*/ 	.byte	0x04, 0x12
        /*0086*/ 	.short	(.L_23 - .L_22)
	.align		4
.L_22:
        /*0088*/ 	.word	index@(nama_batch_f32)
        /*008c*/ 	.word	0x00000000
.L_23:


//--------------------- .nv.compat                --------------------------
	.section	.nv.compat,"",@"SHT_CUDA_COMPAT_INFO"
	.align	4
        /*0000*/ 	.byte	0x02, 0x09, 0x00, 0x00, 0x02, 0x02, 0x01, 0x00, 0x02, 0x05, 0x05, 0x00, 0x03, 0x07, 0x01, 0x01
        /*0010*/ 	.byte	0x02, 0x03, 0x00, 0x00, 0x02, 0x06, 0x01, 0x00, 0x04, 0x0b, 0x08, 0x00, 0x01, 0x00, 0x00, 0x00
        /*0020*/ 	.byte	0x00, 0x00, 0x00, 0x00


//--------------------- .nv.info.nama_many_series_one_param_time_major_f32 --------------------------
	.section	.nv.info.nama_many_series_one_param_time_major_f32,"",@"SHT_CUDA_INFO"
	.sectionflags	@""
	.align	4


	//----- nvinfo : EIATTR_CUDA_API_VERSION
	.align		4
        /*0000*/ 	.byte	0x04, 0x37
        /*0002*/ 	.short	(.L_25 - .L_24)
.L_24:
        /*0004*/ 	.word	0x00000082


	//----- nvinfo : EIATTR_KPARAM_INFO
	.align		4
.L_25:
        /*0008*/ 	.byte	0x04, 0x17
        /*000a*/ 	.short	(.L_27 - .L_26)
.L_26:
        /*000c*/ 	.word	0x00000000
        /*0010*/ 	.short	0x0009
        /*0012*/ 	.short	0x0038
        /*0014*/ 	.byte	0x00, 0xf5, 0x21, 0x00


	//----- nvinfo : EIATTR_KPARAM_INFO
	.align		4
.L_27:
        /*0018*/ 	.byte	0x04, 0x17
        /*001a*/ 	.short	(.L_29 - .L_28)
.L_28:
        /*001c*/ 	.word	0x00000000
        /*0020*/ 	.short	0x0008
        /*0022*/ 	.short	0x0030
        /*0024*/ 	.byte	0x00, 0xf5, 0x21, 0x00


	//----- nvinfo : EIATTR_KPARAM_INFO
	.align		4
.L_29:
        /*0028*/ 	.byte	0x04, 0x17
        /*002a*/ 	.short	(.L_31 - .L_30)
.L_30:
        /*002c*/ 	.word	0x00000000
        /*0030*/ 	.short	0x0007
        /*0032*/ 	.short	0x002c
        /*0034*/ 	.byte	0x00, 0xf0, 0x11, 0x00


	//----- nvinfo : EIATTR_KPARAM_INFO
	.align		4
.L_31:
        /*0038*/ 	.byte	0x04, 0x17
        /*003a*/ 	.short	(.L_33 - .L_32)
.L_32:
        /*003c*/ 	.word	0x00000000
        /*0040*/ 	.short	0x0006
        /*0042*/ 	.short	0x0028
        /*0044*/ 	.byte	0x00, 0xf0, 0x11, 0x00


	//----- nvinfo : EIATTR_KPARAM_INFO
	.align		4
.L_33:
        /*0048*/ 	.byte	0x04, 0x17
        /*004a*/ 	.short	(.L_35 - .L_34)
.L_34:
        /*004c*/ 	.word	0x00000000
        /*0050*/ 	.short	0x0005
        /*0052*/ 	.short	0x0024
        /*0054*/ 	.byte	0x00, 0xf0, 0x11, 0x00


	//----- nvinfo : EIATTR_KPARAM_INFO
	.align		4
.L_35:
        /*0058*/ 	.byte	0x04, 0x17
        /*005a*/ 	.short	(.L_37 - .L_36)
.L_36:
        /*005c*/ 	.word	0x00000000
        /*0060*/ 	.short	0x0004
        /*0062*/ 	.short	0x0020
        /*0064*/ 	.byte	0x00, 0xf0, 0x11, 0x00


	//----- nvinfo : EIATTR_KPARAM_INFO
	.align		4
.L_37:
        /*0068*/ 	.byte	0x04, 0x17
        /*006a*/ 	.short	(.L_39 - .L_38)
.L_38:
        /*006c*/ 	.word	0x00000000
        /*0070*/ 	.short	0x0003
        /*0072*/ 	.short	0x0018
        /*0074*/ 	.byte	0x00, 0xf5, 0x21, 0x00


	//----- nvinfo : EIATTR_KPARAM_INFO
	.align		4
.L_39:
        /*0078*/ 	.byte	0x04, 0x17
        /*007a*/ 	.short	(.L_41 - .L_40)
.L_40:
        /*007c*/ 	.word	0x00000000
        /*0080*/ 	.short	0x0002
        /*0082*/ 	.short	0x0010
        /*0084*/ 	.byte	0x00, 0xf5, 0x21, 0x00


	//----- nvinfo : EIATTR_KPARAM_INFO
	.align		4
.L_41:
        /*0088*/ 	.byte	0x04, 0x17
        /*008a*/ 	.short	(.L_43 - .L_42)
.L_42:
        /*008c*/ 	.word	0x00000000
        /*0090*/ 	.short	0x0001
        /*0092*/ 	.short	0x0008
        /*0094*/ 	.byte	0x00, 0xf5, 0x21, 0x00


	//----- nvinfo : EIATTR_KPARAM_INFO
	.align		4
.L_43:
        /*0098*/ 	.byte	0x04, 0x17
        /*009a*/ 	.short	(.L_45 - .L_44)
.L_44:
        /*009c*/ 	.word	0x00000000
        /*00a0*/ 	.short	0x0000
        /*00a2*/ 	.short	0x0000
        /*00a4*/ 	.byte	0x00, 0xf5, 0x21, 0x00


	//----- nvinfo : EIATTR_SPARSE_MMA_MASK
	.align		4
.L_45:
        /*00a8*/ 	.byte	0x03, 0x50
        /*00aa*/ 	.short	0x0000


	//----- nvinfo : EIATTR_MAXREG_COUNT
	.align		4
        /*00ac*/ 	.byte	0x03, 0x1b
        /*00ae*/ 	.short	0x00ff


	//----- nvinfo : EIATTR_NUM_BARRIERS
	.align		4
        /*00b0*/ 	.byte	0x02, 0x4c
        /*00b2*/ 	.byte	0x01
	.zero		1


	//----- nvinfo : EIATTR_MERCURY_ISA_VERSION
	.align		4
        /*00b4*/ 	.byte	0x03, 0x5f
        /*00b6*/ 	.short	0x0101


	//----- nvinfo : EIATTR_VRC_CTA_INIT_COUNT
	.align		4
        /*00b8*/ 	.byte	0x02, 0x4a
	.zero		1
	.zero		1


	//----- nvinfo : EIATTR_EXIT_INSTR_OFFSETS
	.align		4
        /*00bc*/ 	.byte	0x04, 0x1c
        /*00be*/ 	.short	(.L_47 - .L_46)


	//   ....[0]....
.L_46:
        /*00c0*/ 	.word	0x00000070


	//   ....[1]....
        /*00c4*/ 	.word	0x000001e0


	//   ....[2]....
        /*00c8*/ 	.word	0x000015f0


	//   ....[3]....
        /*00cc*/ 	.word	0x00001970


	//   ....[4]....
        /*00d0*/ 	.word	0x00003140


	//----- nvinfo : EIATTR_CRS_STACK_SIZE
	.align		4
.L_47:
        /*00d4*/ 	.byte	0x04, 0x1e
        /*00d6*/ 	.short	(.L_49 - .L_48)
.L_48:
        /*00d8*/ 	.word	0x00000000


	//----- nvinfo : EIATTR_CBANK_PARAM_SIZE
	.align		4
.L_49:
        /*00dc*/ 	.byte	0x03, 0x19
        /*00de*/ 	.short	0x0040


	//----- nvinfo : EIATTR_PARAM_CBANK
	.align		4
        /*00e0*/ 	.byte	0x04, 0x0a
        /*00e2*/ 	.short	(.L_51 - .L_50)
	.align		4
.L_50:
        /*00e4*/ 	.word	index@(.nv.constant0.nama_many_series_one_param_time_major_f32)
        /*00e8*/ 	.short	0x0380
        /*00ea*/ 	.short	0x0040


	//----- nvinfo : EIATTR_SW_WAR
	.align		4
.L_51:
        /*00ec*/ 	.byte	0x04, 0x36
        /*00ee*/ 	.short	(.L_53 - .L_52)
.L_52:
        /*00f0*/ 	.word	0x00000008
.L_53:


//--------------------- .nv.info.nama_batch_prefix_f32 --------------------------
	.section	.nv.info.nama_batch_prefix_f32,"",@"SHT_CUDA_INFO"
	.sectionflags	@""
	.align	4


	//----- nvinfo : EIATTR_CUDA_API_VERSION
	.align		4
        /*0000*/ 	.byte	0x04, 0x37
        /*0002*/ 	.short	(.L_55 - .L_54)
.L_54:
        /*0004*/ 	.word	0x00000082


	//----- nvinfo : EIATTR_KPARAM_INFO
	.align		4
.L_55:
        /*0008*/ 	.byte	0x04, 0x17
        /*000a*/ 	.short	(.L_57 - .L_56)
.L_56:
        /*000c*/ 	.word	0x00000000
        /*0010*/ 	.short	0x0006
        /*0012*/ 	.short	0x0028
        /*0014*/ 	.byte	0x00, 0xf5, 0x21, 0x00


	//----- nvinfo : EIATTR_KPARAM_INFO
	.align		4
.L_57:
        /*0018*/ 	.byte	0x04, 0x17
        /*001a*/ 	.short	(.L_59 - .L_58)
.L_58:
        /*001c*/ 	.word	0x00000000
        /*0020*/ 	.short	0x0005
        /*0022*/ 	.short	0x0020
        /*0024*/ 	.byte	0x00, 0xf0, 0x11, 0x00


	//----- nvinfo : EIATTR_KPARAM_INFO
	.align		4
.L_59:
        /*0028*/ 	.byte	0x04, 0x17
        /*002a*/ 	.short	(.L_61 - .L_60)
.L_60:
        /*002c*/ 	.word	0x00000000
        /*0030*/ 	.short	0x0004
        /*0032*/ 	.short	0x001c
        /*0034*/ 	.byte	0x00, 0xf0, 0x11, 0x00


	//----- nvinfo : EIATTR_KPARAM_INFO
	.align		4
.L_61:
        /*0038*/ 	.byte	0x04, 0x17
        /*003a*/ 	.short	(.L_63 - .L_62)
.L_62:
        /*003c*/ 	.word	0x00000000
        /*0040*/ 	.short	0x0003
        /*0042*/ 	.short	0x0018
        /*0044*/ 	.byte	0x00, 0xf0, 0x11, 0x00


	//----- nvinfo : EIATTR_KPARAM_INFO
	.align		4
.L_63:
        /*0048*/ 	.byte	0x04, 0x17
        /*004a*/ 	.short	(.L_65 - .L_64)
.L_64:
        /*004c*/ 	.word	0x00000000
        /*0050*/ 	.short	0x0002
        /*0052*/ 	.short	0x0010
        /*0054*/ 	.byte	0x00, 0xf5, 0x21, 0x00


	//----- nvinfo : EIATTR_KPARAM_INFO
	.align		4
.L_65:
        /*0058*/ 	.byte	0x04, 0x17
        /*005a*/ 	.short	(.L_67 - .L_66)
.L_66:
        /*005c*/ 	.word	0x00000000
        /*0060*/ 	.short	0x0001
        /*0062*/ 	.short	0x0008
        /*0064*/ 	.byte	0x00, 0xf5, 0x21, 0x00


	//----- nvinfo : EIATTR_KPARAM_INFO
	.align		4
.L_67:
        /*0068*/ 	.byte	0x04, 0x17
        /*006a*/ 	.short	(.L_69 - .L_68)
.L_68:
        /*006c*/ 	.word	0x00000000
        /*0070*/ 	.short	0x0000
        /*0072*/ 	.short	0x0000
        /*0074*/ 	.byte	0x00, 0xf5, 0x21, 0x00


	//----- nvinfo : EIATTR_SPARSE_MMA_MASK
	.align		4
.L_69:
        /*0078*/ 	.byte	0x03, 0x50
        /*007a*/ 	.short	0x0000


	//----- nvinfo : EIATTR_MAXREG_COUNT
	.align		4
        /*007c*/ 	.byte	0x03, 0x1b
        /*007e*/ 	.short	0x00ff


	//----- nvinfo : EIATTR_NUM_BARRIERS
	.align		4
        /*0080*/ 	.byte	0x02, 0x4c
        /*0082*/ 	.byte	0x01
	.zero		1


	//----- nvinfo : EIATTR_MERCURY_ISA_VERSION
	.align		4
        /*0084*/ 	.byte	0x03, 0x5f
        /*0086*/ 	.short	0x0101


	//----- nvinfo : EIATTR_VRC_CTA_INIT_COUNT
	.align		4
        /*0088*/ 	.byte	0x02, 0x4a
	.zero		1
	.zero		1


	//----- nvinfo : EIATTR_EXIT_INSTR_OFFSETS
	.align		4
        /*008c*/ 	.byte	0x04, 0x1c
        /*008e*/ 	.short	(.L_71 - .L_70)


	//   ....[0]....
.L_70:
        /*0090*/ 	.word	0x00000040


	//   ....[1]....
        /*0094*/ 	.word	0x000000e0


	//   ....[2]....
        /*0098*/ 	.word	0x00000240


	//   ....[3]....
        /*009c*/ 	.word	0x00000b10


	//   ....[4]....
        /*00a0*/ 	.word	0x00000f60


	//   ....[5]....
        /*00a4*/ 	.word	0x00002120


	//----- nvinfo : EIATTR_CRS_STACK_SIZE
	.align		4
.L_71:
        /*00a8*/ 	.byte	0x04, 0x1e
        /*00aa*/ 	.short	(.L_73 - .L_72)
.L_72:
        /*00ac*/ 	.word	0x00000000


	//----- nvinfo : EIATTR_CBANK_PARAM_SIZE
	.align		4
.L_73:
        /*00b0*/ 	.byte	0x03, 0x19
        /*00b2*/ 	.short	0x0030


	//----- nvinfo : EIATTR_PARAM_CBANK
	.align		4
        /*00b4*/ 	.byte	0x04, 0x0a
        /*00b6*/ 	.short	(.L_75 - .L_74)
	.align		4
.L_74:
        /*00b8*/ 	.word	index@(.nv.constant0.nama_batch_prefix_f32)
        /*00bc*/ 	.short	0x0380
        /*00be*/ 	.short	0x0030


	//----- nvinfo : EIATTR_SW_WAR
	.align		4
.L_75:
        /*00c0*/ 	.byte	0x04, 0x36
        /*00c2*/ 	.short	(.L_77 - .L_76)
.L_76:
        /*00c4*/ 	.word	0x00000008
.L_77:


//--------------------- .nv.info.nama_batch_f32   --------------------------
	.section	.nv.info.nama_batch_f32,"",@"SHT_CUDA_INFO"
	.sectionflags	@""
	.align	4


	//----- nvinfo : EIATTR_CUDA_API_VERSION
	.align		4
        /*0000*/ 	.byte	0x04, 0x37
        /*0002*/ 	.short	(.L_79 - .L_78)
.L_78:
        /*0004*/ 	.word	0x00000082


	//----- nvinfo : EIATTR_KPARAM_INFO
	.align		4
.L_79:
        /*0008*/ 	.byte	0x04, 0x17
        /*000a*/ 	.short	(.L_81 - .L_80)
.L_80:
        /*000c*/ 	.word	0x00000000
        /*0010*/ 	.short	0x0009
        /*0012*/ 	.short	0x0040
        /*0014*/ 	.byte	0x00, 0xf5, 0x21, 0x00


	//----- nvinfo : EIATTR_KPARAM_INFO
	.align		4
.L_81:
        /*0018*/ 	.byte	0x04, 0x17
        /*001a*/ 	.short	(.L_83 - .L_82)
.L_82:
        /*001c*/ 	.word	0x00000000
        /*0020*/ 	.short	0x0008
        /*0022*/ 	.short	0x0038
        /*0024*/ 	.byte	0x00, 0xf0, 0x11, 0x00


	//----- nvinfo : EIATTR_KPARAM_INFO
	.align		4
.L_83:
        /*0028*/ 	.byte	0x04, 0x17
        /*002a*/ 	.short	(.L_85 - .L_84)
.L_84:
        /*002c*/ 	.word	0x00000000
        /*0030*/ 	.short	0x0007
        /*0032*/ 	.short	0x0034
        /*0034*/ 	.byte	0x00, 0xf0, 0x11, 0x00


	//----- nvinfo : EIATTR_KPARAM_INFO
	.align		4
.L_85:
        /*0038*/ 	.byte	0x04, 0x17
        /*003a*/ 	.short	(.L_87 - .L_86)
.L_86:
        /*003c*/ 	.word	0x00000000
        /*0040*/ 	.short	0x0006
        /*0042*/ 	.short	0x0030
        /*0044*/ 	.byte	0x00, 0xf0, 0x11, 0x00


	//----- nvinfo : EIATTR_KPARAM_INFO
	.align		4
.L_87:
        /*0048*/ 	.byte	0x04, 0x17
        /*004a*/ 	.short	(.L_89 - .L_88)
.L_88:
        /*004c*/ 	.word	0x00000000
        /*0050*/ 	.short	0x0005
        /*0052*/ 	.short	0x0028
        /*0054*/ 	.byte	0x00, 0xf5, 0x21, 0x00


	//----- nvinfo : EIATTR_KPARAM_INFO
	.align		4
.L_89:
        /*0058*/ 	.byte	0x04, 0x17
        /*005a*/ 	.short	(.L_91 - .L_90)
.L_90:
        /*005c*/ 	.word	0x00000000
        /*0060*/ 	.short	0x0004
        /*0062*/ 	.short	0x0020
        /*0064*/ 	.byte	0x00, 0xf0, 0x11, 0x00


	//----- nvinfo : EIATTR_KPARAM_INFO
	.align		4
.L_91:
        /*0068*/ 	.byte	0x04, 0x17
        /*006a*/ 	.short	(.L_93 - .L_92)
.L_92:
        /*006c*/ 	.word	0x00000000
        /*0070*/ 	.short	0x0003
        /*0072*/ 	.short	0x0018
        /*0074*/ 	.byte	0x00, 0xf5, 0x21, 0x00


	//----- nvinfo : EIATTR_KPARAM_INFO
	.align		4
.L_93:
        /*0078*/ 	.byte	0x04, 0x17
        /*007a*/ 	.short	(.L_95 - .L_94)
.L_94:
        /*007c*/ 	.word	0x00000000
        /*0080*/ 	.short	0x0002
        /*0082*/ 	.short	0x0010
        /*0084*/ 	.byte	0x00, 0xf5, 0x21, 0x00


	//----- nvinfo : EIATTR_KPARAM_INFO
	.align		4
.L_95:
        /*0088*/ 	.byte	0x04, 0x17
        /*008a*/ 	.short	(.L_97 - .L_96)
.L_96:
        /*008c*/ 	.word	0x00000000
        /*0090*/ 	.short	0x0001
        /*0092*/ 	.short	0x0008
        /*0094*/ 	.byte	0x00, 0xf5, 0x21, 0x00


	//----- nvinfo : EIATTR_KPARAM_INFO
	.align		4
.L_97:
        /*0098*/ 	.byte	0x04, 0x17
        /*009a*/ 	.short	(.L_99 - .L_98)
.L_98:
        /*009c*/ 	.word	0x00000000
        /*00a0*/ 	.short	0x0000
        /*00a2*/ 	.short	0x0000
        /*00a4*/ 	.byte	0x00, 0xf5, 0x21, 0x00


	//----- nvinfo : EIATTR_SPARSE_MMA_MASK
	.align		4
.L_99:
        /*00a8*/ 	.byte	0x03, 0x50
        /*00aa*/ 	.short	0x0000


	//----- nvinfo : EIATTR_MAXREG_COUNT
	.align		4
        /*00ac*/ 	.byte	0x03, 0x1b
        /*00ae*/ 	.short	0x00ff


	//----- nvinfo : EIATTR_NUM_BARRIERS
	.align		4
        /*00b0*/ 	.byte	0x02, 0x4c
        /*00b2*/ 	.byte	0x01
	.zero		1


	//----- nvinfo : EIATTR_MERCURY_ISA_VERSION
	.align		4
        /*00b4*/ 	.byte	0x03, 0x5f
        /*00b6*/ 	.short	0x0101


	//----- nvinfo : EIATTR_VRC_CTA_INIT_COUNT
	.align		4
        /*00b8*/ 	.byte	0x02, 0x4a
	.zero		1
	.zero		1


	//----- nvinfo : EIATTR_EXIT_INSTR_OFFSETS
	.align		4
        /*00bc*/ 	.byte	0x04, 0x1c
        /*00be*/ 	.short	(.L_101 - .L_100)


	//   ....[0]....
.L_100:
        /*00c0*/ 	.word	0x00000040


	//   ....[1]....
        /*00c4*/ 	.word	0x000000c0


	//   ....[2]....
        /*00c8*/ 	.word	0x00000210


	//   ....[3]....
        /*00cc*/ 	.word	0x00001500


	//   ....[4]....
        /*00d0*/ 	.word	0x00001840


	//   ....[5]....
        /*00d4*/ 	.word	0x00002f10


	//----- nvinfo : EIATTR_CRS_STACK_SIZE
	.align		4
.L_101:
        /*00d8*/ 	.byte	0x04, 0x1e
        /*00da*/ 	.short	(.L_103 - .L_102)
.L_102:
        /*00dc*/ 	.word	0x00000000


	//----- nvinfo : EIATTR_CBANK_PARAM_SIZE
	.align		4
.L_103:
        /*00e0*/ 	.byte	0x03, 0x19
        /*00e2*/ 	.short	0x0048


	//----- nvinfo : EIATTR_PARAM_CBANK
	.align		4
        /*00e4*/ 	.byte	0x04, 0x0a
        /*00e6*/ 	.short	(.L_105 - .L_104)
	.align		4
.L_104:
        /*00e8*/ 	.word	index@(.nv.constant0.nama_batch_f32)
        /*00ec*/ 	.short	0x0380
        /*00ee*/ 	.short	0x0048


	//----- nvinfo : EIATTR_SW_WAR
	.align		4
.L_105:
        /*00f0*/ 	.byte	0x04, 0x36
        /*00f2*/ 	.short	(.L_107 - .L_106)
.L_106:
        /*00f4*/ 	.word	0x00000008
.L_107:


//--------------------- .nv.callgraph             --------------------------
	.section	.nv.callgraph,"",@"SHT_CUDA_CALLGRAPH"
	.align	4
	.sectionentsize	8
	.align		4
        /*0000*/ 	.word	0x00000000
	.align		4
        /*0004*/ 	.word	0xffffffff
	.align		4
        /*0008*/ 	.word	0x00000000
	.align		4
        /*000c*/ 	.word	0xfffffffe
	.align		4
        /*0010*/ 	.word	0x00000000
	.align		4
        /*0014*/ 	.word	0xfffffffd
	.align		4
        /*0018*/ 	.word	0x00000000
	.align		4
        /*001c*/ 	.word	0xfffffffc


//--------------------- .text.nama_many_series_one_param_time_major_f32 --------------------------
	.section	.text.nama_many_series_one_param_time_major_f32,"ax",@progbits
	.align	128
        .global         nama_many_series_one_param_time_major_f32
        .type           nama_many_series_one_param_time_major_f32,@function
        .size           nama_many_series_one_param_time_major_f32,(.L_x_101 - nama_many_series_one_param_time_major_f32)
        .other          nama_many_series_one_param_time_major_f32,@"STO_CUDA_ENTRY STV_DEFAULT"
nama_many_series_one_param_time_major_f32:
.text.nama_many_series_one_param_time_major_f32:
[----:B------:R-:W-:Y:S01]  /*0000*/  LDC R1, c[0x0][0x37c] ;  /* 0x0000df00ff017b82 */ /* 0x000fe20000000800 */
[----:B------:R-:W0:Y:S07]  /*0010*/  S2R R32, SR_CTAID.X ;  /* 0x0000000000207919 */ /* 0x000e2e0000002500 */
[----:B------:R-:W1:Y:S08]  /*0020*/  LDC.64 R10, c[0x0][0x3a8] ;  /* 0x0000ea00ff0a7b82 */ /* 0x000e700000000a00 */
[----:B------:R-:W0:Y:S01]  /*0030*/  LDC R9, c[0x0][0x3a4] ;  /* 0x0000e900ff097b82 */ /* 0x000e220000000800 */
[----:B-1----:R-:W-:-:S04]  /*0040*/  ISETP.GE.AND P0, PT, R11, 0x1, PT ;  /* 0x000000010b00780c */ /* 0x002fc80003f06270 */
[----:B0-----:R-:W-:-:S04]  /*0050*/  ISETP.GE.OR P0, PT, R32, R9, !P0 ;  /* 0x000000092000720c */ /* 0x001fc80004706670 */
[----:B------:R-:W-:-:S13]  /*0060*/  ISETP.GT.OR P0, PT, R11, R10, P0 ;  /* 0x0000000a0b00720c */ /* 0x000fda0000704670 */
[----:B------:R-:W-:Y:S05]  /*0070*/  @P0 EXIT ;  /* 0x000000000000094d */ /* 0x000fea0003800000 */
[----:B------:R-:W0:Y:S01]  /*0080*/  LDC.64 R30, c[0x0][0x3b0] ;  /* 0x0000ec00ff1e7b82 */ /* 0x000e220000000a00 */
[----:B------:R-:W1:Y:S01]  /*0090*/  LDCU.64 UR6, c[0x0][0x358] ;  /* 0x00006b00ff0677ac */ /* 0x000e620008000a00 */
[----:B0-----:R-:W-:-:S06]  /*00a0*/  IMAD.WIDE.U32 R30, R32, 0x4, R30 ;  /* 0x00000004201e7825 */ /* 0x001fcc00078e001e */
[----:B-1----:R-:W2:Y:S01]  /*00b0*/  LDG.E.CONSTANT R30, desc[UR6][R30.64] ;  /* 0x000000061e1e7981 */ /* 0x002ea2000c1e9900 */
[----:B------:R-:W-:Y:S01]  /*00c0*/  BSSY.RECONVERGENT B0, `(.L_x_0) ;  /* 0x0000010000007945 */ /* 0x000fe20003800200 */
[----:B------:R-:W0:Y:S02]  /*00d0*/  S2R R7, SR_TID.X ;  /* 0x0000000000077919 */ /* 0x000e240000002100 */
[----:B0-----:R-:W-:Y:S01]  /*00e0*/  ISETP.GE.AND P1, PT, R7, R10, PT ;  /* 0x0000000a0700720c */ /* 0x001fe20003f26270 */
[----:B--2---:R-:W-:-:S05]  /*00f0*/  IMAD.IADD R33, R30, 0x1, R11 ;  /* 0x000000011e217824 */ /* 0x004fca00078e020b */
[----:B------:R-:W-:-:S04]  /*0100*/  ISETP.GT.AND P0, PT, R33, R10, PT ;  /* 0x0000000a2100720c */ /* 0x000fc80003f04270 */
[----:B------:R-:W-:-:S03]  /*0110*/  ISETP.NE.OR P0, PT, R7, RZ, P0 ;  /* 0x000000ff0700720c */ /* 0x000fc60000705670 */
[----:B------:R-:W-:Y:S10]  /*0120*/  @P1 BRA `(.L_x_1) ;  /* 0x0000000000241947 */ /* 0x000ff40003800000 */
[----:B------:R-:W0:Y:S01]  /*0130*/  LDC R0, c[0x0][0x360] ;  /* 0x0000d800ff007b82 */ /* 0x000e220000000800 */
[----:B------:R-:W-:-:S07]  /*0140*/  IMAD.MOV.U32 R13, RZ, RZ, 0x7fc00000 ;  /* 0x7fc00000ff0d7424 */ /* 0x000fce00078e00ff */
[----:B------:R-:W1:Y:S02]  /*0150*/  LDC.64 R4, c[0x0][0x3b8] ;  /* 0x0000ee00ff047b82 */ /* 0x000e640000000a00 */
.L_x_2:
[----:B--2---:R-:W-:Y:S02]  /*0160*/  IMAD R3, R7, R9, R32 ;  /* 0x0000000907037224 */ /* 0x004fe400078e0220 */
[----:B0-----:R-:W-:Y:S02]  /*0170*/  IMAD.IADD R7, R0, 0x1, R7 ;  /* 0x0000000100077824 */ /* 0x001fe400078e0207 */
[----:B-1----:R-:W-:-:S03]  /*0180*/  IMAD.WIDE R2, R3, 0x4, R4 ;  /* 0x0000000403027825 */ /* 0x002fc600078e0204 */
[----:B------:R-:W-:Y:S02]  /*0190*/  ISETP.GE.AND P1, PT, R7, R10, PT ;  /* 0x0000000a0700720c */ /* 0x000fe40003f26270 */
[----:B------:R2:W-:Y:S11]  /*01a0*/  STG.E desc[UR6][R2.64], R13 ;  /* 0x0000000d02007986 */ /* 0x0005f6000c101906 */
[----:B------:R-:W-:Y:S05]  /*01b0*/  @!P1 BRA `(.L_x_2) ;  /* 0xfffffffc00e89947 */ /* 0x000fea000383ffff */
.L_x_1:
[----:B------:R-:W-:Y:S05]  /*01c0*/  BSYNC.RECONVERGENT B0 ;  /* 0x0000000000007941 */ /* 0x000fea0003800200 */
.L_x_0:
[----:B------:R-:W-:Y:S06]  /*01d0*/  BAR.SYNC.DEFER_BLOCKING 0x0 ;  /* 0x0000000000007b1d */ /* 0x000fec0000010000 */
[----:B------:R-:W-:Y:S05]  /*01e0*/  @P0 EXIT ;  /* 0x000000000000094d */ /* 0x000fea0003800000 */
[----:B--2---:R-:W0:Y:S01]  /*01f0*/  S2R R3, SR_CgaCtaId ;  /* 0x0000000000037919 */ /* 0x004e220000008800 */
[----:B------:R-:W1:Y:S01]  /*0200*/  LDCU UR4, c[0x0][0x3a0] ;  /* 0x00007400ff0477ac */ /* 0x000e620008000800 */
[----:B------:R-:W-:Y:S01]  /*0210*/  MOV R0, 0x400 ;  /* 0x0000040000007802 */ /* 0x000fe20000000f00 */
[----:B------:R-:W-:Y:S02]  /*0220*/  VIADD R28, R11, 0x1 ;  /* 0x000000010b1c7836 */ /* 0x000fe40000000000 */
[----:B------:R-:W-:Y:S01]  /*0230*/  IMAD.MOV.U32 R35, RZ, RZ, RZ ;  /* 0x000000ffff237224 */ /* 0x000fe200078e00ff */
[----:B-1----:R-:W-:Y:S01]  /*0240*/  UISETP.NE.AND UP0, UPT, UR4, URZ, UPT ;  /* 0x000000ff0400728c */ /* 0x002fe2000bf05270 */
[----:B0-----:R-:W-:-:S04]  /*0250*/  LEA R0, R3, R0, 0x18 ;  /* 0x0000000003007211 */ /* 0x001fc800078ec0ff */
[----:B------:R-:W-:Y:S02]  /*0260*/  LEA R31, R11, R0, 0x2 ;  /* 0x000000000b1f7211 */ /* 0x000fe400078e10ff */
[----:B------:R-:W-:Y:S02]  /*0270*/  CS2R R10, SRZ ;  /* 0x00000000000a7805 */ /* 0x000fe4000001ff00 */
[----:B------:R-:W-:Y:S05]  /*0280*/  BRA.U !UP0, `(.L_x_3) ;  /* 0x0000000908987547 */ /* 0x000fea000b800000 */
[----:B------:R-:W-:Y:S02]  /*0290*/  IMAD.MOV.U32 R3, RZ, RZ, R30 ;  /* 0x000000ffff037224 */ /* 0x000fe400078e001e */
[----:B------:R-:W-:-:S07]  /*02a0*/  IMAD.MOV.U32 R29, RZ, RZ, RZ ;  /* 0x000000ffff1d7224 */ /* 0x000fce00078e00ff */
.L_x_8:
[----:B------:R-:W0:Y:S01]  /*02b0*/  LDC.64 R6, c[0x0][0x380] ;  /* 0x0000e000ff067b82 */ /* 0x000e220000000a00 */
[----:B------:R-:W1:Y:S01]  /*02c0*/  LDCU UR4, c[0x0][0x3a4] ;  /* 0x00007480ff0477ac */ /* 0x000e620008000800 */
[----:B------:R-:W2:Y:S06]  /*02d0*/  I2F.U32.RP R12, R28 ;  /* 0x0000001c000c7306 */ /* 0x000eac0000209000 */
[----:B------:R-:W3:Y:S01]  /*02e0*/  LDC.64 R4, c[0x0][0x380] ;  /* 0x0000e000ff047b82 */ /* 0x000ee20000000a00 */
[----:B-1----:R-:W-:Y:S01]  /*02f0*/  IMAD R2, R3, UR4, R32 ;  /* 0x0000000403027c24 */ /* 0x002fe2000f8e0220 */
[----:B--2---:R-:W1:Y:S01]  /*0300*/  MUFU.RCP R12, R12 ;  /* 0x0000000c000c7308 */ /* 0x004e620000001000 */
[----:B------:R-:W-:Y:S01]  /*0310*/  IADD3 R13, PT, PT, RZ, -R28, RZ ;  /* 0x8000001cff0d7210 */ /* 0x000fe20007ffe0ff */
[----:B------:R-:W2:Y:S01]  /*0320*/  LDCU UR4, c[0x0][0x3a4] ;  /* 0x00007480ff0477ac */ /* 0x000ea20008000800 */
[----:B0-----:R-:W-:-:S06]  /*0330*/  IMAD.WIDE R6, R2, 0x4, R6 ;  /* 0x0000000402067825 */ /* 0x001fcc00078e0206 */
[----:B------:R0:W5:Y:S01]  /*0340*/  LDG.E.CONSTANT R6, desc[UR6][R6.64] ;  /* 0x0000000606067981 */ /* 0x000162000c1e9900 */
[----:B------:R-:W-:Y:S01]  /*0350*/  ISETP.NE.U32.AND P1, PT, R28, RZ, PT ;  /* 0x000000ff1c00720c */ /* 0x000fe20003f25070 */
[----:B-1----:R-:W-:Y:S01]  /*0360*/  VIADD R8, R12, 0xffffffe ;  /* 0x0ffffffe0c087836 */ /* 0x002fe20000000000 */
[----:B------:R-:W-:-:S03]  /*0370*/  LOP3.LUT R12, RZ, R28, RZ, 0x33, !PT ;  /* 0x0000001cff0c7212 */ /* 0x000fc600078e33ff */
[----:B------:R1:W4:Y:S02]  /*0380*/  F2I.FTZ.U32.TRUNC.NTZ R9, R8 ;  /* 0x0000000800097305 */ /* 0x000324000021f000 */
[----:B-1----:R-:W-:Y:S02]  /*0390*/  IMAD.MOV.U32 R8, RZ, RZ, RZ ;  /* 0x000000ffff087224 */ /* 0x002fe400078e00ff */
[----:B----4-:R-:W-:-:S04]  /*03a0*/  IMAD R13, R13, R9, RZ ;  /* 0x000000090d0d7224 */ /* 0x010fc800078e02ff */
[----:B------:R-:W-:Y:S01]  /*03b0*/  IMAD.HI.U32 R14, R9, R13, R8 ;  /* 0x0000000d090e7227 */ /* 0x000fe200078e0008 */
[----:B0-23--:R-:W-:-:S07]  /*03c0*/  VIMNMX R13, PT, PT, RZ, R35, PT ;  /* 0x00000023ff0d7248 */ /* 0x00dfce0003fe0100 */
.L_x_5:
[----:B------:R-:W-:Y:S01]  /*03d0*/  ISETP.GE.AND P0, PT, R35, 0x1, PT ;  /* 0x000000012300780c */ /* 0x000fe20003f06270 */
[----:B------:R-:W-:Y:S02]  /*03e0*/  IMAD.MOV.U32 R15, RZ, RZ, R35 ;  /* 0x000000ffff0f7224 */ /* 0x000fe400078e0023 */
[----:B------:R-:W-:-:S10]  /*03f0*/  IMAD.MOV.U32 R7, RZ, RZ, R13 ;  /* 0x000000ffff077224 */ /* 0x000fd400078e000d */
[----:B------:R-:W-:Y:S05]  /*0400*/  @!P0 BRA `(.L_x_4) ;  /* 0x0000000000448947 */ /* 0x000fea0003800000 */
[----:B------:R-:W-:-:S04]  /*0410*/  VIADD R35, R35, 0xffffffff ;  /* 0xffffffff23237836 */ /* 0x000fc80000000000 */
[----:B------:R-:W-:-:S05]  /*0420*/  IMAD.HI.U32 R7, R14, R35, RZ ;  /* 0x000000230e077227 */ /* 0x000fca00078e00ff */
[----:B------:R-:W-:-:S05]  /*0430*/  IADD3 R7, PT, PT, -R7, RZ, RZ ;  /* 0x000000ff07077210 */ /* 0x000fca0007ffe1ff */
[----:B------:R-:W-:-:S05]  /*0440*/  IMAD R7, R28, R7, R35 ;  /* 0x000000071c077224 */ /* 0x000fca00078e0223 */
[----:B------:R-:W-:-:S13]  /*0450*/  ISETP.GE.U32.AND P0, PT, R7, R28, PT ;  /* 0x0000001c0700720c */ /* 0x000fda0003f06070 */
[----:B------:R-:W-:-:S05]  /*0460*/  @P0 IMAD.IADD R7, R7, 0x1, -R28 ;  /* 0x0000000107070824 */ /* 0x000fca00078e0a1c */
[----:B------:R-:W-:-:S13]  /*0470*/  ISETP.GE.U32.AND P0, PT, R7, R28, PT ;  /* 0x0000001c0700720c */ /* 0x000fda0003f06070 */
[----:B------:R-:W-:-:S05]  /*0480*/  @P0 IMAD.IADD R7, R7, 0x1, -R28 ;  /* 0x0000000107070824 */ /* 0x000fca00078e0a1c */
[----:B------:R-:W-:-:S05]  /*0490*/  SEL R7, R12, R7, !P1 ;  /* 0x000000070c077207 */ /* 0x000fca0004800000 */
[----:B------:R-:W-:-:S06]  /*04a0*/  IMAD R7, R7, 0x4, R0 ;  /* 0x0000000407077824 */ /* 0x000fcc00078e0200 */
[----:B------:R-:W0:Y:S02]  /*04b0*/  LDS R7, [R7] ;  /* 0x0000000007077984 */ /* 0x000e240000000800 */
[----:B0-----:R-:W-:-:S04]  /*04c0*/  IMAD R9, R7, UR4, R32 ;  /* 0x0000000407097c24 */ /* 0x001fc8000f8e0220 */
[----:B------:R-:W-:-:S06]  /*04d0*/  IMAD.WIDE R8, R9, 0x4, R4 ;  /* 0x0000000409087825 */ /* 0x000fcc00078e0204 */
[----:B------:R-:W2:Y:S02]  /*04e0*/  LDG.E.CONSTANT R9, desc[UR6][R8.64] ;  /* 0x0000000608097981 */ /* 0x000ea4000c1e9900 */
[----:B--2--5:R-:W-:-:S13]  /*04f0*/  FSETP.GTU.AND P0, PT, R9, R6, PT ;  /* 0x000000060900720b */ /* 0x024fda0003f0c000 */
[----:B------:R-:W-:Y:S05]  /*0500*/  @!P0 BRA `(.L_x_5) ;  /* 0xfffffffc00b08947 */ /* 0x000fea000383ffff */
[----:B------:R-:W-:-:S07]  /*0510*/  IMAD.MOV.U32 R7, RZ, RZ, R15 ;  /* 0x000000ffff077224 */ /* 0x000fce00078e000f */
.L_x_4:
[-C--:B------:R-:W-:Y:S01]  /*0520*/  IABS R12, R28.reuse ;  /* 0x0000001c000c7213 */ /* 0x080fe20000000000 */
[----:B------:R-:W0:Y:S01]  /*0530*/  I2F.U32.RP R14, R28 ;  /* 0x0000001c000e7306 */ /* 0x000e220000209000 */
[----:B------:R-:W-:Y:S01]  /*0540*/  IABS R13, R28 ;  /* 0x0000001c000d7213 */ /* 0x000fe20000000000 */
[----:B------:R-:W-:Y:S01]  /*0550*/  IMAD.MOV R15, RZ, RZ, -R28 ;  /* 0x000000ffff0f7224 */ /* 0x000fe200078e0a1c */
[C---:B------:R-:W-:Y:S01]  /*0560*/  ISETP.GE.AND P1, PT, R7.reuse, RZ, PT ;  /* 0x000000ff0700720c */ /* 0x040fe20003f26270 */
[----:B------:R-:W-:Y:S01]  /*0570*/  VIADD R35, R7, 0x1 ;  /* 0x0000000107237836 */ /* 0x000fe20000000000 */
[----:B------:R-:W1:Y:S01]  /*0580*/  LDCU UR4, c[0x0][0x3a4] ;  /* 0x00007480ff0477ac */ /* 0x000e620008000800 */
[----:B------:R-:W-:Y:S02]  /*0590*/  IMAD.MOV R13, RZ, RZ, -R13 ;  /* 0x000000ffff0d7224 */ /* 0x000fe400078e0a0d */
[----:B------:R-:W2:Y:S08]  /*05a0*/  I2F.RP R8, R12 ;  /* 0x0000000c00087306 */ /* 0x000eb00000209400 */
[----:B0-----:R-:W-:Y:S08]  /*05b0*/  MUFU.RCP R14, R14 ;  /* 0x0000000e000e7308 */ /* 0x001ff00000001000 */
[----:B--2---:R-:W0:Y:S02]  /*05c0*/  MUFU.RCP R8, R8 ;  /* 0x0000000800087308 */ /* 0x004e240000001000 */
[----:B0-----:R-:W-:-:S02]  /*05d0*/  IADD3 R4, PT, PT, R8, 0xffffffe, RZ ;  /* 0x0ffffffe08047810 */ /* 0x001fc40007ffe0ff */
[----:B------:R-:W-:-:S04]  /*05e0*/  IABS R8, R7 ;  /* 0x0000000700087213 */ /* 0x000fc80000000000 */
[----:B------:R0:W2:Y:S02]  /*05f0*/  F2I.FTZ.U32.TRUNC.NTZ R5, R4 ;  /* 0x0000000400057305 */ /* 0x0000a4000021f000 */
[----:B0-----:R-:W-:Y:S02]  /*0600*/  IMAD.MOV.U32 R4, RZ, RZ, RZ ;  /* 0x000000ffff047224 */ /* 0x001fe400078e00ff */
[----:B--2---:R-:W-:-:S04]  /*0610*/  IMAD.MOV R9, RZ, RZ, -R5 ;  /* 0x000000ffff097224 */ /* 0x004fc800078e0a05 */
[----:B------:R-:W-:-:S04]  /*0620*/  IMAD R9, R9, R12, RZ ;  /* 0x0000000c09097224 */ /* 0x000fc800078e02ff */
[----:B------:R-:W-:-:S04]  /*0630*/  IMAD.HI.U32 R5, R5, R9, R4 ;  /* 0x0000000905057227 */ /* 0x000fc800078e0004 */
[----:B------:R-:W-:Y:S02]  /*0640*/  IMAD.MOV.U32 R9, RZ, RZ, R13 ;  /* 0x000000ffff097224 */ /* 0x000fe400078e000d */
[----:B------:R-:W-:-:S04]  /*0650*/  IMAD.HI.U32 R5, R5, R8, RZ ;  /* 0x0000000805057227 */ /* 0x000fc800078e00ff */
[----:B------:R-:W-:-:S05]  /*0660*/  IMAD R5, R5, R9, R8 ;  /* 0x0000000905057224 */ /* 0x000fca00078e0208 */
[----:B------:R-:W-:-:S13]  /*0670*/  ISETP.GT.U32.AND P0, PT, R12, R5, PT ;  /* 0x000000050c00720c */ /* 0x000fda0003f04070 */
[----:B------:R-:W-:-:S04]  /*0680*/  @!P0 IADD3 R5, PT, PT, R5, -R12, RZ ;  /* 0x8000000c05058210 */ /* 0x000fc80007ffe0ff */
[----:B------:R-:W-:-:S13]  /*0690*/  ISETP.GT.U32.AND P0, PT, R12, R5, PT ;  /* 0x000000050c00720c */ /* 0x000fda0003f04070 */
[----:B------:R-:W-:Y:S01]  /*06a0*/  @!P0 IMAD.IADD R5, R5, 0x1, -R12 ;  /* 0x0000000105058824 */ /* 0x000fe200078e0a0c */
[----:B------:R-:W-:Y:S01]  /*06b0*/  ISETP.NE.AND P0, PT, R28, RZ, PT ;  /* 0x000000ff1c00720c */ /* 0x000fe20003f05270 */
[----:B------:R-:W-:Y:S01]  /*06c0*/  VIADD R12, R14, 0xffffffe ;  /* 0x0ffffffe0e0c7836 */ /* 0x000fe20000000000 */
[----:B------:R-:W-:Y:S01]  /*06d0*/  VIMNMX R14, PT, PT, RZ, R29, PT ;  /* 0x0000001dff0e7248 */ /* 0x000fe20003fe0100 */
[----:B------:R-:W-:Y:S01]  /*06e0*/  IMAD.MOV.U32 R4, RZ, RZ, R5 ;  /* 0x000000ffff047224 */ /* 0x000fe200078e0005 */
[----:B------:R-:W-:Y:S01]  /*06f0*/  LOP3.LUT R5, RZ, R28, RZ, 0x33, !PT ;  /* 0x0000001cff057212 */ /* 0x000fe200078e33ff */
[----:B------:R0:W2:Y:S02]  /*0700*/  F2I.FTZ.U32.TRUNC.NTZ R13, R12 ;  /* 0x0000000c000d7305 */ /* 0x0000a4000021f000 */
[----:B------:R-:W-:Y:S01]  /*0710*/  @!P1 IMAD.MOV R4, RZ, RZ, -R4 ;  /* 0x000000ffff049224 */ /* 0x000fe200078e0a04 */
[----:B------:R-:W-:-:S04]  /*0720*/  ISETP.NE.U32.AND P1, PT, R28, RZ, PT ;  /* 0x000000ff1c00720c */ /* 0x000fc80003f25070 */
[----:B------:R-:W-:Y:S01]  /*0730*/  SEL R9, R5, R4, !P0 ;  /* 0x0000000405097207 */ /* 0x000fe20004000000 */
[----:B0-----:R-:W-:-:S03]  /*0740*/  IMAD.MOV.U32 R12, RZ, RZ, RZ ;  /* 0x000000ffff0c7224 */ /* 0x001fc600078e00ff */
[----:B------:R-:W-:Y:S02]  /*0750*/  LEA R4, R9, R0, 0x2 ;  /* 0x0000000009047211 */ /* 0x000fe400078e10ff */
[----:B------:R-:W0:Y:S01]  /*0760*/  LDC.64 R8, c[0x0][0x380] ;  /* 0x0000e000ff087b82 */ /* 0x000e220000000a00 */
[----:B--2---:R-:W-:Y:S02]  /*0770*/  IMAD R15, R15, R13, RZ ;  /* 0x0000000d0f0f7224 */ /* 0x004fe400078e02ff */
[----:B------:R2:W-:Y:S02]  /*0780*/  STS [R4], R3 ;  /* 0x0000000304007388 */ /* 0x0005e40000000800 */
[----:B-1----:R-:W-:-:S07]  /*0790*/  IMAD.HI.U32 R16, R13, R15, R12 ;  /* 0x0000000f0d107227 */ /* 0x002fce00078e000c */
.L_x_7:
[----:B------:R-:W-:Y:S01]  /*07a0*/  ISETP.GE.AND P0, PT, R29, 0x1, PT ;  /* 0x000000011d00780c */ /* 0x000fe20003f06270 */
[----:B------:R-:W-:Y:S01]  /*07b0*/  IMAD.MOV.U32 R15, RZ, RZ, R29 ;  /* 0x000000ffff0f7224 */ /* 0x000fe200078e001d */
[----:B--2---:R-:W-:-:S11]  /*07c0*/  MOV R4, R14 ;  /* 0x0000000e00047202 */ /* 0x004fd60000000f00 */
[----:B------:R-:W-:Y:S05]  /*07d0*/  @!P0 BRA `(.L_x_6) ;  /* 0x0000000000448947 */ /* 0x000fea0003800000 */
[----:B------:R-:W-:-:S04]  /*07e0*/  VIADD R29, R29, 0xffffffff ;  /* 0xffffffff1d1d7836 */ /* 0x000fc80000000000 */
[----:B------:R-:W-:-:S04]  /*07f0*/  IMAD.HI.U32 R4, R16, R29, RZ ;  /* 0x0000001d10047227 */ /* 0x000fc800078e00ff */
[----:B------:R-:W-:-:S04]  /*0800*/  IMAD.MOV R4, RZ, RZ, -R4 ;  /* 0x000000ffff047224 */ /* 0x000fc800078e0a04 */
[----:B------:R-:W-:-:S05]  /*0810*/  IMAD R7, R28, R4, R29 ;  /* 0x000000041c077224 */ /* 0x000fca00078e021d */
[----:B------:R-:W-:-:S13]  /*0820*/  ISETP.GE.U32.AND P0, PT, R7, R28, PT ;  /* 0x0000001c0700720c */ /* 0x000fda0003f06070 */
[----:B------:R-:W-:-:S05]  /*0830*/  @P0 IMAD.IADD R7, R7, 0x1, -R28 ;  /* 0x0000000107070824 */ /* 0x000fca00078e0a1c */
[----:B------:R-:W-:-:S13]  /*0840*/  ISETP.GE.U32.AND P0, PT, R7, R28, PT ;  /* 0x0000001c0700720c */ /* 0x000fda0003f06070 */
[----:B------:R-:W-:-:S05]  /*0850*/  @P0 IMAD.IADD R7, R7, 0x1, -R28 ;  /* 0x0000000107070824 */ /* 0x000fca00078e0a1c */
[----:B------:R-:W-:-:S04]  /*0860*/  SEL R4, R5, R7, !P1 ;  /* 0x0000000705047207 */ /* 0x000fc80004800000 */
[----:B------:R-:W-:-:S05]  /*0870*/  LEA R4, R4, R31, 0x2 ;  /* 0x0000001f04047211 */ /* 0x000fca00078e10ff */
[----:B------:R-:W1:Y:S02]  /*0880*/  LDS R7, [R4+0x4] ;  /* 0x0000040004077984 */ /* 0x000e640000000800 */
[----:B-1----:R-:W-:-:S04]  /*0890*/  IMAD R7, R7, UR4, R32 ;  /* 0x0000000407077c24 */ /* 0x002fc8000f8e0220 */
[----:B0-----:R-:W-:-:S06]  /*08a0*/  IMAD.WIDE R12, R7, 0x4, R8 ;  /* 0x00000004070c7825 */ /* 0x001fcc00078e0208 */
[----:B------:R-:W2:Y:S02]  /*08b0*/  LDG.E.CONSTANT R13, desc[UR6][R12.64] ;  /* 0x000000060c0d7981 */ /* 0x000ea4000c1e9900 */
[----:B--2--5:R-:W-:-:S13]  /*08c0*/  FSETP.GE.AND P0, PT, R13, R6, PT ;  /* 0x000000060d00720b */ /* 0x024fda0003f06000 */
[----:B------:R-:W-:Y:S05]  /*08d0*/  @P0 BRA `(.L_x_7) ;  /* 0xfffffffc00b00947 */ /* 0x000fea000383ffff */
[----:B------:R-:W-:-:S07]  /*08e0*/  IMAD.MOV.U32 R4, RZ, RZ, R15 ;  /* 0x000000ffff047224 */ /* 0x000fce00078e000f */
.L_x_6:
[----:B------:R-:W-:Y:S01]  /*08f0*/  ISETP.NE.AND P0, PT, R3, R30, PT ;  /* 0x0000001e0300720c */ /* 0x000fe20003f05270 */
[----:B------:R-:W1:Y:S08]  /*0900*/  LDC.64 R14, c[0x0][0x388] ;  /* 0x0000e200ff0e7b82 */ /* 0x000e700000000a00 */
[----:B-----5:R-:W2:Y:S08]  /*0910*/  LDC.64 R6, c[0x0][0x390] ;  /* 0x0000e400ff067b82 */ /* 0x020eb00000000a00 */
[----:B------:R-:W3:Y:S08]  /*0920*/  @P0 LDC R12, c[0x0][0x3a4] ;  /* 0x0000e900ff0c0b82 */ /* 0x000ef00000000800 */
[----:B0-----:R-:W0:Y:S01]  /*0930*/  @P0 LDC.64 R8, c[0x0][0x398] ;  /* 0x0000e600ff080b82 */ /* 0x001e220000000a00 */
[----:B-1----:R-:W-:-:S04]  /*0940*/  IMAD.WIDE R14, R2, 0x4, R14 ;  /* 0x00000004020e7825 */ /* 0x002fc800078e020e */
[----:B---3--:R-:W-:-:S04]  /*0950*/  @P0 IMAD R5, R3, R12, -R12 ;  /* 0x0000000c03050224 */ /* 0x008fc800078e0a0c */
[----:B------:R-:W-:Y:S02]  /*0960*/  @P0 IMAD.IADD R13, R5, 0x1, R32 ;  /* 0x00000001050d0824 */ /* 0x000fe400078e0220 */
[----:B------:R1:W3:Y:S02]  /*0970*/  LDG.E.CONSTANT R5, desc[UR6][R14.64] ;  /* 0x000000060e057981 */ /* 0x0002e4000c1e9900 */
[----:B0-----:R-:W-:-:S04]  /*0980*/  @P0 IMAD.WIDE R12, R13, 0x4, R8 ;  /* 0x000000040d0c0825 */ /* 0x001fc800078e0208 */
[----:B--2---:R-:W-:Y:S02]  /*0990*/  IMAD.WIDE R8, R2, 0x4, R6 ;  /* 0x0000000402087825 */ /* 0x004fe400078e0206 */
[----:B------:R-:W2:Y:S04]  /*09a0*/  @P0 LDG.E.CONSTANT R12, desc[UR6][R12.64] ;  /* 0x000000060c0c0981 */ /* 0x000ea8000c1e9900 */
[----:B------:R0:W4:Y:S01]  /*09b0*/  LDG.E.CONSTANT R18, desc[UR6][R8.64] ;  /* 0x0000000608127981 */ /* 0x000122000c1e9900 */
[-C--:B------:R-:W-:Y:S02]  /*09c0*/  IABS R2, R28.reuse ;  /* 0x0000001c00027213 */ /* 0x080fe40000000000 */
[----:B-1----:R-:W-:Y:S02]  /*09d0*/  IABS R14, R28 ;  /* 0x0000001c000e7213 */ /* 0x002fe40000000000 */
[----:B------:R-:W1:Y:S01]  /*09e0*/  I2F.RP R16, R2 ;  /* 0x0000000200107306 */ /* 0x000e620000209400 */
[----:B------:R-:W-:-:S02]  /*09f0*/  IABS R19, R4 ;  /* 0x0000000400137213 */ /* 0x000fc40000000000 */
[C---:B------:R-:W-:Y:S01]  /*0a00*/  ISETP.GE.AND P3, PT, R4.reuse, RZ, PT ;  /* 0x000000ff0400720c */ /* 0x040fe20003f66270 */
[----:B0-----:R-:W-:Y:S01]  /*0a10*/  IMAD.MOV R9, RZ, RZ, -R14 ;  /* 0x000000ffff097224 */ /* 0x001fe200078e0a0e */
[----:B------:R-:W-:-:S03]  /*0a20*/  IADD3 R29, PT, PT, R4, 0x1, RZ ;  /* 0x00000001041d7810 */ /* 0x000fc60007ffe0ff */
[----:B-1----:R-:W0:Y:S02]  /*0a30*/  MUFU.RCP R16, R16 ;  /* 0x0000001000107308 */ /* 0x002e240000001000 */
[----:B0-----:R-:W-:-:S06]  /*0a40*/  VIADD R6, R16, 0xffffffe ;  /* 0x0ffffffe10067836 */ /* 0x001fcc0000000000 */
[----:B------:R0:W1:Y:S02]  /*0a50*/  F2I.FTZ.U32.TRUNC.NTZ R7, R6 ;  /* 0x0000000600077305 */ /* 0x000064000021f000 */
[----:B0-----:R-:W-:Y:S02]  /*0a60*/  HFMA2 R6, -RZ, RZ, 0, 0 ;  /* 0x00000000ff067431 */ /* 0x001fe400000001ff */
[----:B-1----:R-:W-:-:S04]  /*0a70*/  IMAD.MOV R15, RZ, RZ, -R7 ;  /* 0x000000ffff0f7224 */ /* 0x002fc800078e0a07 */
[----:B------:R-:W-:-:S04]  /*0a80*/  IMAD R13, R15, R2, RZ ;  /* 0x000000020f0d7224 */ /* 0x000fc800078e02ff */
[----:B------:R-:W-:-:S06]  /*0a90*/  IMAD.HI.U32 R8, R7, R13, R6 ;  /* 0x0000000d07087227 */ /* 0x000fcc00078e0006 */
[----:B------:R-:W-:-:S04]  /*0aa0*/  IMAD.HI.U32 R8, R8, R19, RZ ;  /* 0x0000001308087227 */ /* 0x000fc800078e00ff */
[----:B------:R-:W-:-:S05]  /*0ab0*/  IMAD R19, R8, R9, R19 ;  /* 0x0000000908137224 */ /* 0x000fca00078e0213 */
[----:B------:R-:W-:-:S13]  /*0ac0*/  ISETP.GT.U32.AND P1, PT, R2, R19, PT ;  /* 0x000000130200720c */ /* 0x000fda0003f24070 */
[----:B------:R-:W-:-:S05]  /*0ad0*/  @!P1 IMAD.IADD R19, R19, 0x1, -R2 ;  /* 0x0000000113139824 */ /* 0x000fca00078e0a02 */
[----:B------:R-:W-:-:S13]  /*0ae0*/  ISETP.GT.U32.AND P4, PT, R2, R19, PT ;  /* 0x000000130200720c */ /* 0x000fda0003f84070 */
[----:B------:R-:W-:Y:S01]  /*0af0*/  @!P4 IMAD.IADD R19, R19, 0x1, -R2 ;  /* 0x000000011313c824 */ /* 0x000fe200078e0a02 */
[----:B------:R-:W-:-:S03]  /*0b00*/  ISETP.NE.AND P4, PT, R28, RZ, PT ;  /* 0x000000ff1c00720c */ /* 0x000fc60003f85270 */
[----:B------:R-:W-:-:S10]  /*0b10*/  @!P3 IMAD.MOV R19, RZ, RZ, -R19 ;  /* 0x000000ffff13b224 */ /* 0x000fd400078e0a13 */
[----:B------:R-:W-:Y:S01]  /*0b20*/  @!P4 LOP3.LUT R19, RZ, R28, RZ, 0x33, !PT ;  /* 0x0000001cff13c212 */ /* 0x000fe200078e33ff */
[----:B---3--:R-:W-:Y:S08]  /*0b30*/  F2F.F64.F32 R6, R5 ;  /* 0x0000000500067310 */ /* 0x008ff00000201800 */
[----:B--2---:R-:W0:Y:S08]  /*0b40*/  @P0 F2F.F64.F32 R12, R12 ;  /* 0x0000000c000c0310 */ /* 0x004e300000201800 */
[----:B----4-:R-:W1:Y:S01]  /*0b50*/  F2F.F64.F32 R14, R18 ;  /* 0x00000012000e7310 */ /* 0x010e620000201800 */
[----:B0-----:R-:W-:-:S02]  /*0b60*/  @P0 DADD R8, R6, -R12 ;  /* 0x0000000006080229 */ /* 0x001fc4000000080c */
[----:B-1----:R-:W-:-:S08]  /*0b70*/  @P0 DADD R16, R14, -R12 ;  /* 0x000000000e100229 */ /* 0x002fd0000000080c */
[----:B------:R-:W-:Y:S01]  /*0b80*/  @P0 IMAD.MOV.U32 R2, RZ, RZ, R9 ;  /* 0x000000ffff020224 */ /* 0x000fe200078e0009 */
[----:B------:R-:W-:Y:S02]  /*0b90*/  DADD R6, -R14, R6 ;  /* 0x000000000e067229 */ /* 0x000fe40000000106 */
[----:B------:R-:W-:Y:S01]  /*0ba0*/  @P0 DSETP.MAX.AND P2, P1, |R8|, |R16|, PT ;  /* 0x400000100800022a */ /* 0x000fe2000394f200 */
[----:B------:R-:W-:-:S05]  /*0bb0*/  @P0 MOV R5, R16 ;  /* 0x0000001000050202 */ /* 0x000fca0000000f00 */
[----:B------:R-:W-:Y:S02]  /*0bc0*/  @P0 FSEL R2, |R2|, |R17|, P2 ;  /* 0x4000001102020208 */ /* 0x000fe40001000200 */
[----:B------:R-:W-:Y:S02]  /*0bd0*/  @P0 LOP3.LUT R17, R17, 0x80000, RZ, 0xfc, !PT ;  /* 0x0008000011110812 */ /* 0x000fe400078efcff */
[----:B------:R-:W-:Y:S02]  /*0be0*/  @P0 SEL R8, R8, R5, P2 ;  /* 0x0000000508080207 */ /* 0x000fe40001000000 */
[----:B------:R-:W-:Y:S01]  /*0bf0*/  @P0 SEL R9, R17, R2, P1 ;  /* 0x0000000211090207 */ /* 0x000fe20000800000 */
[----:B------:R-:W-:Y:S01]  /*0c00*/  IMAD R2, R19, 0x4, R31 ;  /* 0x0000000413027824 */ /* 0x000fe200078e021f */
[----:B------:R-:W-:-:S03]  /*0c10*/  @P0 MOV R5, R7 ;  /* 0x0000000700050202 */ /* 0x000fc60000000f00 */
[----:B------:R-:W-:Y:S01]  /*0c20*/  @P0 IMAD.MOV.U32 R12, RZ, RZ, R9 ;  /* 0x000000ffff0c0224 */ /* 0x000fe200078e0009 */
[----:B------:R-:W-:Y:S01]  /*0c30*/  @P0 DSETP.MAX.AND P1, P2, R6, R8, PT ;  /* 0x000000080600022a */ /* 0x000fe20003a2f000 */
[----:B------:R0:W-:Y:S05]  /*0c40*/  STS [R2+0x4], R3 ;  /* 0x0000040302007388 */ /* 0x0001ea0000000800 */
[----:B------:R-:W-:Y:S01]  /*0c50*/  @P0 FSEL R13, R5, R12, P1 ;  /* 0x0000000c050d0208 */ /* 0x000fe20000800000 */
[----:B------:R-:W-:Y:S01]  /*0c60*/  @P0 IMAD.MOV.U32 R5, RZ, RZ, R6 ;  /* 0x000000ffff050224 */ /* 0x000fe200078e0006 */
[----:B------:R-:W-:Y:S01]  /*0c70*/  @P0 LOP3.LUT R12, R12, 0x80000, RZ, 0xfc, !PT ;  /* 0x000800000c0c0812 */ /* 0x000fe200078efcff */
[----:B0-----:R-:W-:-:S03]  /*0c80*/  VIADD R3, R3, 0x1 ;  /* 0x0000000103037836 */ /* 0x001fc60000000000 */
[----:B------:R-:W-:Y:S02]  /*0c90*/  @P0 SEL R6, R5, R8, P1 ;  /* 0x0000000805060207 */ /* 0x000fe40000800000 */
[----:B------:R-:W-:Y:S02]  /*0ca0*/  @P0 SEL R7, R12, R13, P2 ;  /* 0x0000000d0c070207 */ /* 0x000fe40001000000 */
[----:B------:R-:W-:-:S04]  /*0cb0*/  ISETP.GE.AND P0, PT, R3, R33, PT ;  /* 0x000000210300720c */ /* 0x000fc80003f06270 */
[----:B------:R-:W-:-:S09]  /*0cc0*/  DADD R10, R6, R10 ;  /* 0x00000000060a7229 */ /* 0x000fd2000000000a */
[----:B------:R-:W-:Y:S05]  /*0cd0*/  @!P0 BRA `(.L_x_8) ;  /* 0xfffffff400748947 */ /* 0x000fea000383ffff */
[----:B------:R-:W-:Y:S05]  /*0ce0*/  BRA `(.L_x_9) ;  /* 0x0000000800387947 */ /* 0x000fea0003800000 */
.L_x_3:
[----:B------:R-:W-:Y:S02]  /*0cf0*/  IMAD.MOV.U32 R3, RZ, RZ, R30 ;  /* 0x000000ffff037224 */ /* 0x000fe400078e001e */
[----:B------:R-:W-:-:S07]  /*0d00*/  IMAD.MOV.U32 R29, RZ, RZ, RZ ;  /* 0x000000ffff1d7224 */ /* 0x000fce00078e00ff */
.L_x_14:
[----:B------:R-:W0:Y:S01]  /*0d10*/  LDC.64 R6, c[0x0][0x380] ;  /* 0x0000e000ff067b82 */ /* 0x000e220000000a00 */
[----:B------:R-:W1:Y:S02]  /*0d20*/  LDCU UR4, c[0x0][0x3a4] ;  /* 0x00007480ff0477ac */ /* 0x000e640008000800 */
[----:B-1----:R-:W-:Y:S01]  /*0d30*/  IMAD R5, R3, UR4, R32 ;  /* 0x0000000403057c24 */ /* 0x002fe2000f8e0220 */
[----:B------:R-:W1:Y:S01]  /*0d40*/  I2F.U32.RP R12, R28 ;  /* 0x0000001c000c7306 */ /* 0x000e620000209000 */
[-C--:B------:R-:W-:Y:S01]  /*0d50*/  IADD3 R13, PT, PT, RZ, -R28.reuse, RZ ;  /* 0x8000001cff0d7210 */ /* 0x080fe20007ffe0ff */
[----:B------:R-:W2:Y:S01]  /*0d60*/  LDCU UR4, c[0x0][0x3a4] ;  /* 0x00007480ff0477ac */ /* 0x000ea20008000800 */
[----:B0-----:R-:W-:Y:S02]  /*0d70*/  IMAD.WIDE R6, R5, 0x4, R6 ;  /* 0x0000000405067825 */ /* 0x001fe400078e0206 */
[----:B------:R-:W0:Y:S03]  /*0d80*/  LDC.64 R4, c[0x0][0x380] ;  /* 0x0000e000ff047b82 */ /* 0x000e260000000a00 */
[----:B------:R3:W5:Y:S01]  /*0d90*/  LDG.E.CONSTANT R2, desc[UR6][R6.64] ;  /* 0x0000000606027981 */ /* 0x000762000c1e9900 */
[----:B------:R-:W-:Y:S01]  /*0da0*/  ISETP.NE.U32.AND P1, PT, R28, RZ, PT ;  /* 0x000000ff1c00720c */ /* 0x000fe20003f25070 */
[----:B-1----:R-:W1:Y:S02]  /*0db0*/  MUFU.RCP R12, R12 ;  /* 0x0000000c000c7308 */ /* 0x002e640000001000 */
[----:B-1----:R-:W-:Y:S01]  /*0dc0*/  VIADD R8, R12, 0xffffffe ;  /* 0x0ffffffe0c087836 */ /* 0x002fe20000000000 */
[----:B------:R-:W-:-:S05]  /*0dd0*/  LOP3.LUT R12, RZ, R28, RZ, 0x33, !PT ;  /* 0x0000001cff0c7212 */ /* 0x000fca00078e33ff */
[----:B------:R1:W4:Y:S02]  /*0de0*/  F2I.FTZ.U32.TRUNC.NTZ R9, R8 ;  /* 0x0000000800097305 */ /* 0x000324000021f000 */
[----:B-1----:R-:W-:Y:S02]  /*0df0*/  IMAD.MOV.U32 R8, RZ, RZ, RZ ;  /* 0x000000ffff087224 */ /* 0x002fe400078e00ff */
[----:B----4-:R-:W-:-:S04]  /*0e00*/  IMAD R13, R13, R9, RZ ;  /* 0x000000090d0d7224 */ /* 0x010fc800078e02ff */
[----:B------:R-:W-:Y:S01]  /*0e10*/  IMAD.HI.U32 R14, R9, R13, R8 ;  /* 0x0000000d090e7227 */ /* 0x000fe200078e0008 */
[----:B0-23--:R-:W-:-:S07]  /*0e20*/  VIMNMX R9, PT, PT, RZ, R35, PT ;  /* 0x00000023ff097248 */ /* 0x00dfce0003fe0100 */
.L_x_11:
[----:B------:R-:W-:Y:S01]  /*0e30*/  ISETP.GE.AND P0, PT, R35, 0x1, PT ;  /* 0x000000012300780c */ /* 0x000fe20003f06270 */
[----:B------:R-:W-:Y:S02]  /*0e40*/  IMAD.MOV.U32 R13, RZ, RZ, R35 ;  /* 0x000000ffff0d7224 */ /* 0x000fe400078e0023 */
[----:B------:R-:W-:-:S10]  /*0e50*/  IMAD.MOV.U32 R6, RZ, RZ, R9 ;  /* 0x000000ffff067224 */ /* 0x000fd400078e0009 */
[----:B------:R-:W-:Y:S05]  /*0e60*/  @!P0 BRA `(.L_x_10) ;  /* 0x0000000000448947 */ /* 0x000fea0003800000 */
[----:B------:R-:W-:-:S05]  /*0e70*/  IADD3 R35, PT, PT, R35, -0x1, RZ ;  /* 0xffffffff23237810 */ /* 0x000fca0007ffe0ff */
        /* <DEDUP_REMOVED lines=9> */
[----:B------:R-:W0:Y:S02]  /*0f10*/  LDS R7, [R8] ;  /* 0x0000000008077984 */ /* 0x000e240000000800 */
[----:B0-----:R-:W-:-:S04]  /*0f20*/  IMAD R7, R7, UR4, R32 ;  /* 0x0000000407077c24 */ /* 0x001fc8000f8e0220 */
[----:B------:R-:W-:-:S06]  /*0f30*/  IMAD.WIDE R6, R7, 0x4, R4 ;  /* 0x0000000407067825 */ /* 0x000fcc00078e0204 */
[----:B------:R-:W2:Y:S02]  /*0f40*/  LDG.E.CONSTANT R7, desc[UR6][R6.64] ;  /* 0x0000000606077981 */ /* 0x000ea4000c1e9900 */
[----:B--2--5:R-:W-:-:S13]  /*0f50*/  FSETP.GTU.AND P0, PT, R7, R2, PT ;  /* 0x000000020700720b */ /* 0x024fda0003f0c000 */
[----:B------:R-:W-:Y:S05]  /*0f60*/  @!P0 BRA `(.L_x_11) ;  /* 0xfffffffc00b08947 */ /* 0x000fea000383ffff */
[----:B------:R-:W-:-:S07]  /*0f70*/  IMAD.MOV.U32 R6, RZ, RZ, R13 ;  /* 0x000000ffff067224 */ /* 0x000fce00078e000d */
.L_x_10:
[----:B------:R-:W-:Y:S01]  /*0f80*/  IABS R7, R28 ;  /* 0x0000001c00077213 */ /* 0x000fe20000000000 */
[C---:B------:R-:W-:Y:S01]  /*0f90*/  VIADD R35, R6.reuse, 0x1 ;  /* 0x0000000106237836 */ /* 0x040fe20000000000 */
[----:B------:R-:W-:Y:S01]  /*0fa0*/  IABS R13, R6 ;  /* 0x00000006000d7213 */ /* 0x000fe20000000000 */
[----:B------:R-:W0:Y:S01]  /*0fb0*/  LDCU UR4, c[0x0][0x3a4] ;  /* 0x00007480ff0477ac */ /* 0x000e220008000800 */
[----:B------:R-:W1:Y:S01]  /*0fc0*/  I2F.RP R8, R7 ;  /* 0x0000000700087306 */ /* 0x000e620000209400 */
[----:B------:R-:W-:Y:S02]  /*0fd0*/  IABS R14, R28 ;  /* 0x0000001c000e7213 */ /* 0x000fe40000000000 */
[----:B------:R-:W-:-:S05]  /*0fe0*/  ISETP.GE.AND P1, PT, R6, RZ, PT ;  /* 0x000000ff0600720c */ /* 0x000fca0003f26270 */
[----:B-1----:R-:W1:Y:S02]  /*0ff0*/  MUFU.RCP R8, R8 ;  /* 0x0000000800087308 */ /* 0x002e640000001000 */
[----:B-1----:R-:W-:Y:S01]  /*1000*/  VIADD R4, R8, 0xffffffe ;  /* 0x0ffffffe08047836 */ /* 0x002fe20000000000 */
[----:B------:R-:W-:-:S05]  /*1010*/  IADD3 R8, PT, PT, RZ, -R14, RZ ;  /* 0x8000000eff087210 */ /* 0x000fca0007ffe0ff */
[----:B------:R1:W2:Y:S02]  /*1020*/  F2I.FTZ.U32.TRUNC.NTZ R5, R4 ;  /* 0x0000000400057305 */ /* 0x0002a4000021f000 */
[----:B-1----:R-:W-:Y:S02]  /*1030*/  IMAD.MOV.U32 R4, RZ, RZ, RZ ;  /* 0x000000ffff047224 */ /* 0x002fe400078e00ff */
[----:B--2---:R-:W-:-:S04]  /*1040*/  IMAD.MOV R12, RZ, RZ, -R5 ;  /* 0x000000ffff0c7224 */ /* 0x004fc800078e0a05 */
[----:B------:R-:W-:-:S04]  /*1050*/  IMAD R9, R12, R7, RZ ;  /* 0x000000070c097224 */ /* 0x000fc800078e02ff */
[----:B------:R-:W-:-:S04]  /*1060*/  IMAD.HI.U32 R12, R5, R9, R4 ;  /* 0x00000009050c7227 */ /* 0x000fc800078e0004 */
[----:B------:R-:W-:Y:S01]  /*1070*/  IMAD.MOV.U32 R5, RZ, RZ, R13 ;  /* 0x000000ffff057224 */ /* 0x000fe200078e000d */
[----:B------:R-:W-:-:S03]  /*1080*/  IADD3 R13, PT, PT, RZ, -R28, RZ ;  /* 0x8000001cff0d7210 */ /* 0x000fc60007ffe0ff */
[----:B------:R-:W-:Y:S02]  /*1090*/  IMAD.HI.U32 R4, R12, R5, RZ ;  /* 0x000000050c047227 */ /* 0x000fe400078e00ff */
[----:B------:R-:W1:Y:S02]  /*10a0*/  I2F.U32.RP R12, R28 ;  /* 0x0000001c000c7306 */ /* 0x000e640000209000 */
[----:B------:R-:W-:-:S05]  /*10b0*/  IMAD R4, R4, R8, R5 ;  /* 0x0000000804047224 */ /* 0x000fca00078e0205 */
[----:B------:R-:W-:Y:S01]  /*10c0*/  ISETP.GT.U32.AND P0, PT, R7, R4, PT ;  /* 0x000000040700720c */ /* 0x000fe20003f04070 */
[----:B-1----:R-:W1:-:S12]  /*10d0*/  MUFU.RCP R12, R12 ;  /* 0x0000000c000c7308 */ /* 0x002e580000001000 */
[----:B------:R-:W-:-:S05]  /*10e0*/  @!P0 IMAD.IADD R4, R4, 0x1, -R7 ;  /* 0x0000000104048824 */ /* 0x000fca00078e0a07 */
[----:B------:R-:W-:Y:S01]  /*10f0*/  ISETP.GT.U32.AND P0, PT, R7, R4, PT ;  /* 0x000000040700720c */ /* 0x000fe20003f04070 */
[----:B-1----:R-:W-:Y:S01]  /*1100*/  VIADD R9, R12, 0xffffffe ;  /* 0x0ffffffe0c097836 */ /* 0x002fe20000000000 */
[----:B------:R-:W-:-:S11]  /*1110*/  VIMNMX R12, PT, PT, RZ, R29, PT ;  /* 0x0000001dff0c7248 */ /* 0x000fd60003fe0100 */
[----:B------:R-:W-:Y:S01]  /*1120*/  @!P0 IADD3 R4, PT, PT, R4, -R7, RZ ;  /* 0x8000000704048210 */ /* 0x000fe20007ffe0ff */
[----:B------:R-:W1:Y:S01]  /*1130*/  F2I.FTZ.U32.TRUNC.NTZ R9, R9 ;  /* 0x0000000900097305 */ /* 0x000e62000021f000 */
[C---:B------:R-:W-:Y:S02]  /*1140*/  ISETP.NE.AND P0, PT, R28.reuse, RZ, PT ;  /* 0x000000ff1c00720c */ /* 0x040fe40003f05270 */
[----:B------:R-:W-:Y:S01]  /*1150*/  LOP3.LUT R7, RZ, R28, RZ, 0x33, !PT ;  /* 0x0000001cff077212 */ /* 0x000fe200078e33ff */
[----:B------:R-:W-:Y:S01]  /*1160*/  @!P1 IMAD.MOV R4, RZ, RZ, -R4 ;  /* 0x000000ffff049224 */ /* 0x000fe200078e0a04 */
[----:B------:R-:W-:-:S04]  /*1170*/  ISETP.NE.U32.AND P1, PT, R28, RZ, PT ;  /* 0x000000ff1c00720c */ /* 0x000fc80003f25070 */
[----:B------:R-:W-:-:S05]  /*1180*/  SEL R5, R7, R4, !P0 ;  /* 0x0000000407057207 */ /* 0x000fca0004000000 */
[----:B------:R-:W-:Y:S02]  /*1190*/  IMAD R8, R5, 0x4, R0 ;  /* 0x0000000405087824 */ /* 0x000fe400078e0200 */
[----:B------:R-:W2:Y:S01]  /*11a0*/  LDC.64 R4, c[0x0][0x380] ;  /* 0x0000e000ff047b82 */ /* 0x000ea20000000a00 */
[----:B-1----:R-:W-:Y:S02]  /*11b0*/  IMAD R13, R13, R9, RZ ;  /* 0x000000090d0d7224 */ /* 0x002fe400078e02ff */
[----:B------:R1:W-:Y:S02]  /*11c0*/  STS [R8], R3 ;  /* 0x0000000308007388 */ /* 0x0003e40000000800 */
[----:B-1----:R-:W-:-:S04]  /*11d0*/  IMAD.MOV.U32 R8, RZ, RZ, RZ ;  /* 0x000000ffff087224 */ /* 0x002fc800078e00ff */
[----:B0-----:R-:W-:-:S07]  /*11e0*/  IMAD.HI.U32 R14, R9, R13, R8 ;  /* 0x0000000d090e7227 */ /* 0x001fce00078e0008 */
.L_x_13:
[----:B------:R-:W-:Y:S01]  /*11f0*/  ISETP.GE.AND P0, PT, R29, 0x1, PT ;  /* 0x000000011d00780c */ /* 0x000fe20003f06270 */
[----:B------:R-:W-:Y:S01]  /*1200*/  IMAD.MOV.U32 R13, RZ, RZ, R29 ;  /* 0x000000ffff0d7224 */ /* 0x000fe200078e001d */
[----:B------:R-:W-:-:S11]  /*1210*/  MOV R6, R12 ;  /* 0x0000000c00067202 */ /* 0x000fd60000000f00 */
        /* <DEDUP_REMOVED lines=8> */
[----:B------:R-:W-:-:S04]  /*12a0*/  @P0 IADD3 R9, PT, PT, -R28, R9, RZ ;  /* 0x000000091c090210 */ /* 0x000fc80007ffe1ff */
[----:B------:R-:W-:-:S05]  /*12b0*/  SEL R6, R7, R9, !P1 ;  /* 0x0000000907067207 */ /* 0x000fca0004800000 */
[----:B------:R-:W-:-:S05]  /*12c0*/  IMAD R6, R6, 0x4, R31 ;  /* 0x0000000406067824 */ /* 0x000fca00078e021f */
[----:B------:R-:W0:Y:S02]  /*12d0*/  LDS R9, [R6+0x4] ;  /* 0x0000040006097984 */ /* 0x000e240000000800 */
[----:B0-----:R-:W-:-:S04]  /*12e0*/  IMAD R9, R9, UR4, R32 ;  /* 0x0000000409097c24 */ /* 0x001fc8000f8e0220 */
[----:B--2---:R-:W-:-:S06]  /*12f0*/  IMAD.WIDE R8, R9, 0x4, R4 ;  /* 0x0000000409087825 */ /* 0x004fcc00078e0204 */
[----:B------:R-:W2:Y:S02]  /*1300*/  LDG.E.CONSTANT R9, desc[UR6][R8.64] ;  /* 0x0000000608097981 */ /* 0x000ea4000c1e9900 */
[----:B--2--5:R-:W-:-:S13]  /*1310*/  FSETP.GE.AND P0, PT, R9, R2, PT ;  /* 0x000000020900720b */ /* 0x024fda0003f06000 */
[----:B------:R-:W-:Y:S05]  /*1320*/  @P0 BRA `(.L_x_13) ;  /* 0xfffffffc00b00947 */ /* 0x000fea000383ffff */
[----:B------:R-:W-:-:S07]  /*1330*/  IMAD.MOV.U32 R6, RZ, RZ, R13 ;  /* 0x000000ffff067224 */ /* 0x000fce00078e000d */
.L_x_12:
[----:B------:R-:W-:-:S13]  /*1340*/  ISETP.NE.AND P2, PT, R3, R30, PT ;  /* 0x0000001e0300720c */ /* 0x000fda0003f45270 */
[----:B--2---:R-:W0:Y:S08]  /*1350*/  @P2 LDC R4, c[0x0][0x3a4] ;  /* 0x0000e900ff042b82 */ /* 0x004e300000000800 */
[----:B------:R-:W1:Y:S01]  /*1360*/  @P2 LDC.64 R8, c[0x0][0x380] ;  /* 0x0000e000ff082b82 */ /* 0x000e620000000a00 */
[----:B0-----:R-:W-:-:S04]  /*1370*/  @P2 IMAD R5, R3, R4, -R4 ;  /* 0x0000000403052224 */ /* 0x001fc800078e0a04 */
[----:B------:R-:W-:-:S04]  /*1380*/  @P2 IMAD.IADD R5, R5, 0x1, R32 ;  /* 0x0000000105052824 */ /* 0x000fc800078e0220 */
[----:B-1----:R-:W-:-:S05]  /*1390*/  @P2 IMAD.WIDE R8, R5, 0x4, R8 ;  /* 0x0000000405082825 */ /* 0x002fca00078e0208 */
[----:B------:R0:W2:Y:S01]  /*13a0*/  @P2 LDG.E.CONSTANT R13, desc[UR6][R8.64] ;  /* 0x00000006080d2981 */ /* 0x0000a2000c1e9900 */
[-C--:B------:R-:W-:Y:S01]  /*13b0*/  IABS R12, R28.reuse ;  /* 0x0000001c000c7213 */ /* 0x080fe20000000000 */
[C---:B------:R-:W-:Y:S01]  /*13c0*/  VIADD R29, R6.reuse, 0x1 ;  /* 0x00000001061d7836 */ /* 0x040fe20000000000 */
[----:B------:R-:W-:Y:S02]  /*13d0*/  IABS R14, R28 ;  /* 0x0000001c000e7213 */ /* 0x000fe40000000000 */
[----:B------:R-:W1:Y:S01]  /*13e0*/  I2F.RP R7, R12 ;  /* 0x0000000c00077306 */ /* 0x000e620000209400 */
[----:B------:R-:W-:Y:S02]  /*13f0*/  ISETP.GE.AND P1, PT, R6, RZ, PT ;  /* 0x000000ff0600720c */ /* 0x000fe40003f26270 */
[----:B------:R-:W-:-:S05]  /*1400*/  ISETP.NE.AND P3, PT, R28, RZ, PT ;  /* 0x000000ff1c00720c */ /* 0x000fca0003f65270 */
[----:B-1----:R-:W1:Y:S02]  /*1410*/  MUFU.RCP R7, R7 ;  /* 0x0000000700077308 */ /* 0x002e640000001000 */
[----:B-1----:R-:W-:Y:S02]  /*1420*/  IADD3 R4, PT, PT, R7, 0xffffffe, RZ ;  /* 0x0ffffffe07047810 */ /* 0x002fe40007ffe0ff */
[----:B------:R-:W-:-:S04]  /*1430*/  IABS R7, R6 ;  /* 0x0000000600077213 */ /* 0x000fc80000000000 */
[----:B------:R1:W3:Y:S02]  /*1440*/  F2I.FTZ.U32.TRUNC.NTZ R5, R4 ;  /* 0x0000000400057305 */ /* 0x0002e4000021f000 */
[----:B-1----:R-:W-:Y:S02]  /*1450*/  IMAD.MOV.U32 R4, RZ, RZ, RZ ;  /* 0x000000ffff047224 */ /* 0x002fe400078e00ff */
[----:B---3--:R-:W-:-:S04]  /*1460*/  IMAD.MOV R15, RZ, RZ, -R5 ;  /* 0x000000ffff0f7224 */ /* 0x008fc800078e0a05 */
[----:B------:R-:W-:-:S04]  /*1470*/  IMAD R15, R15, R12, RZ ;  /* 0x0000000c0f0f7224 */ /* 0x000fc800078e02ff */
[----:B0-----:R-:W-:-:S04]  /*1480*/  IMAD.HI.U32 R8, R5, R15, R4 ;  /* 0x0000000f05087227 */ /* 0x001fc800078e0004 */
[----:B------:R-:W-:Y:S02]  /*1490*/  IMAD.MOV R5, RZ, RZ, -R14 ;  /* 0x000000ffff057224 */ /* 0x000fe400078e0a0e */
[----:B------:R-:W-:-:S04]  /*14a0*/  IMAD.HI.U32 R4, R8, R7, RZ ;  /* 0x0000000708047227 */ /* 0x000fc800078e00ff */
[----:B------:R-:W-:Y:S02]  /*14b0*/  IMAD R7, R4, R5, R7 ;  /* 0x0000000504077224 */ /* 0x000fe400078e0207 */
[----:B-----5:R-:W-:Y:S03]  /*14c0*/  @P2 F2F.F64.F32 R4, R2 ;  /* 0x0000000200042310 */ /* 0x020fe60000201800 */
[----:B------:R-:W-:-:S13]  /*14d0*/  ISETP.GT.U32.AND P0, PT, R12, R7, PT ;  /* 0x000000070c00720c */ /* 0x000fda0003f04070 */
[----:B------:R-:W-:-:S04]  /*14e0*/  @!P0 IADD3 R7, PT, PT, R7, -R12, RZ ;  /* 0x8000000c07078210 */ /* 0x000fc80007ffe0ff */
[----:B------:R-:W-:-:S13]  /*14f0*/  ISETP.GT.U32.AND P0, PT, R12, R7, PT ;  /* 0x000000070c00720c */ /* 0x000fda0003f04070 */
[----:B------:R-:W-:-:S04]  /*1500*/  @!P0 IMAD.IADD R7, R7, 0x1, -R12 ;  /* 0x0000000107078824 */ /* 0x000fc800078e0a0c */
[----:B------:R-:W-:Y:S01]  /*1510*/  @!P1 IMAD.MOV R7, RZ, RZ, -R7 ;  /* 0x000000ffff079224 */ /* 0x000fe200078e0a07 */
[----:B------:R-:W-:-:S05]  /*1520*/  @!P3 LOP3.LUT R7, RZ, R28, RZ, 0x33, !PT ;  /* 0x0000001cff07b212 */ /* 0x000fca00078e33ff */
[----:B------:R-:W-:-:S05]  /*1530*/  IMAD R12, R7, 0x4, R31 ;  /* 0x00000004070c7824 */ /* 0x000fca00078e021f */
[----:B------:R0:W-:Y:S02]  /*1540*/  STS [R12+0x4], R3 ;  /* 0x000004030c007388 */ /* 0x0001e40000000800 */
[----:B0-----:R-:W-:-:S04]  /*1550*/  IADD3 R3, PT, PT, R3, 0x1, RZ ;  /* 0x0000000103037810 */ /* 0x001fc80007ffe0ff */
[----:B------:R-:W-:Y:S01]  /*1560*/  ISETP.GE.AND P0, PT, R3, R33, PT ;  /* 0x000000210300720c */ /* 0x000fe20003f06270 */
[----:B--2---:R-:W0:Y:S02]  /*1570*/  @P2 F2F.F64.F32 R8, R13 ;  /* 0x0000000d00082310 */ /* 0x004e240000201800 */
[----:B0-----:R-:W-:Y:S01]  /*1580*/  @P2 DADD R8, R4, -R8 ;  /* 0x0000000004082229 */ /* 0x001fe20000000808 */
[----:B------:R-:W-:-:S07]  /*1590*/  CS2R R4, SRZ ;  /* 0x0000000000047805 */ /* 0x000fce000001ff00 */
[----:B------:R-:W-:-:S08]  /*15a0*/  @P2 DADD R4, -RZ, |R8| ;  /* 0x00000000ff042229 */ /* 0x000fd00000000508 */
[----:B------:R-:W-:Y:S01]  /*15b0*/  DADD R10, R4, R10 ;  /* 0x00000000040a7229 */ /* 0x000fe2000000000a */
[----:B------:R-:W-:Y:S10]  /*15c0*/  @!P0 BRA `(.L_x_14) ;  /* 0xfffffff400d08947 */ /* 0x000ff4000383ffff */
.L_x_9:
[----:B------:R-:W-:-:S04]  /*15d0*/  ISETP.NE.AND P0, PT, R29, RZ, PT ;  /* 0x000000ff1d00720c */ /* 0x000fc80003f05270 */
[----:B------:R-:W-:-:S13]  /*15e0*/  ISETP.EQ.OR P0, PT, R35, RZ, !P0 ;  /* 0x000000ff2300720c */ /* 0x000fda0004702670 */
[----:B------:R-:W-:Y:S05]  /*15f0*/  @P0 EXIT ;  /* 0x000000000000094d */ /* 0x000fea0003800000 */
[----:B------:R-:W-:Y:S01]  /*1600*/  DSETP.NEU.AND P0, PT, R10, RZ, PT ;  /* 0x000000ff0a00722a */ /* 0x000fe20003f0d000 */
[----:B------:R-:W-:-:S13]  /*1610*/  CS2R R2, SRZ ;  /* 0x0000000000027805 */ /* 0x000fda000001ff00 */
[----:B------:R-:W-:Y:S05]  /*1620*/  @!P0 BRA `(.L_x_15) ;  /* 0x0000000000988947 */ /* 0x000fea0003800000 */
[----:B------:R-:W0:Y:S01]  /*1630*/  S2UR UR5, SR_CgaCtaId ;  /* 0x00000000000579c3 */ /* 0x000e220000008800 */
[----:B------:R-:W-:Y:S01]  /*1640*/  UMOV UR4, 0x400 ;  /* 0x0000040000047882 */ /* 0x000fe20000000000 */
[----:B------:R-:W1:Y:S06]  /*1650*/  LDS R5, [R31+0x4] ;  /* 0x000004001f057984 */ /* 0x000e6c0000000800 */
[----:B------:R-:W2:Y:S01]  /*1660*/  LDC.64 R6, c[0x0][0x380] ;  /* 0x0000e000ff067b82 */ /* 0x000ea20000000a00 */
[----:B0-----:R-:W-:-:S09]  /*1670*/  ULEA UR4, UR5, UR4, 0x18 ;  /* 0x0000000405047291 */ /* 0x001fd2000f8ec0ff */
[----:B------:R-:W0:Y:S02]  /*1680*/  LDS R3, [UR4] ;  /* 0x00000004ff037984 */ /* 0x000e240008000800 */
[----:B------:R-:W1:Y:S02]  /*1690*/  LDCU UR4, c[0x0][0x3a4] ;  /* 0x00007480ff0477ac */ /* 0x000e640008000800 */
[--C-:B-1----:R-:W-:Y:S02]  /*16a0*/  IMAD R5, R5, UR4, R32.reuse ;  /* 0x0000000405057c24 */ /* 0x102fe4000f8e0220 */
[----:B0-----:R-:W-:Y:S02]  /*16b0*/  IMAD R9, R3, UR4, R32 ;  /* 0x0000000403097c24 */ /* 0x001fe4000f8e0220 */
[----:B--2---:R-:W-:-:S04]  /*16c0*/  IMAD.WIDE R2, R5, 0x4, R6 ;  /* 0x0000000405027825 */ /* 0x004fc800078e0206 */
[----:B------:R-:W-:Y:S01]  /*16d0*/  IMAD.WIDE R6, R9, 0x4, R6 ;  /* 0x0000000409067825 */ /* 0x000fe200078e0206 */
[----:B------:R-:W2:Y:S04]  /*16e0*/  LDG.E.CONSTANT R0, desc[UR6][R2.64] ;  /* 0x0000000602007981 */ /* 0x000ea8000c1e9900 */
[----:B------:R-:W3:Y:S01]  /*16f0*/  LDG.E.CONSTANT R16, desc[UR6][R6.64] ;  /* 0x0000000606107981 */ /* 0x000ee2000c1e9900 */
[----:B------:R-:W0:Y:S01]  /*1700*/  MUFU.RCP64H R9, R11 ;  /* 0x0000000b00097308 */ /* 0x000e220000001800 */
[----:B------:R-:W-:-:S06]  /*1710*/  IMAD.MOV.U32 R8, RZ, RZ, 0x1 ;  /* 0x00000001ff087424 */ /* 0x000fcc00078e00ff */
[----:B0-----:R-:W-:-:S08]  /*1720*/  DFMA R4, -R10, R8, 1 ;  /* 0x3ff000000a04742b */ /* 0x001fd00000000108 */
[----:B------:R-:W-:-:S08]  /*1730*/  DFMA R12, R4, R4, R4 ;  /* 0x00000004040c722b */ /* 0x000fd00000000004 */
[----:B------:R-:W-:-:S08]  /*1740*/  DFMA R12, R8, R12, R8 ;  /* 0x0000000c080c722b */ /* 0x000fd00000000008 */
[----:B------:R-:W-:-:S08]  /*1750*/  DFMA R14, -R10, R12, 1 ;  /* 0x3ff000000a0e742b */ /* 0x000fd0000000010c */
[----:B------:R-:W-:Y:S01]  /*1760*/  DFMA R14, R12, R14, R12 ;  /* 0x0000000e0c0e722b */ /* 0x000fe2000000000c */
[----:B--2---:R-:W-:Y:S08]  /*1770*/  F2F.F64.F32 R4, R0 ;  /* 0x0000000000047310 */ /* 0x004ff00000201800 */
[----:B---3--:R-:W0:Y:S02]  /*1780*/  F2F.F64.F32 R8, R16 ;  /* 0x0000001000087310 */ /* 0x008e240000201800 */
[----:B0-----:R-:W-:-:S08]  /*1790*/  DADD R4, -R4, R8 ;  /* 0x0000000004047229 */ /* 0x001fd00000000108 */
[----:B------:R-:W-:Y:S02]  /*17a0*/  DMUL R2, R4, R14 ;  /* 0x0000000e04027228 */ /* 0x000fe40000000000 */
[----:B------:R-:W-:-:S06]  /*17b0*/  FSETP.GEU.AND P1, PT, |R5|, 6.5827683646048100446e-37, PT ;  /* 0x036000000500780b */ /* 0x000fcc0003f2e200 */
[----:B------:R-:W-:-:S08]  /*17c0*/  DFMA R6, -R10, R2, R4 ;  /* 0x000000020a06722b */ /* 0x000fd00000000104 */
[----:B------:R-:W-:-:S10]  /*17d0*/  DFMA R2, R14, R6, R2 ;  /* 0x000000060e02722b */ /* 0x000fd40000000002 */
[----:B------:R-:W-:-:S05]  /*17e0*/  FFMA R6, RZ, R11, R3 ;  /* 0x0000000bff067223 */ /* 0x000fca0000000003 */
[----:B------:R-:W-:-:S13]  /*17f0*/  FSETP.GT.AND P0, PT, |R6|, 1.469367938527859385e-39, PT ;  /* 0x001000000600780b */ /* 0x000fda0003f04200 */
[----:B------:R-:W-:Y:S05]  /*1800*/  @P0 BRA P1, `(.L_x_15) ;  /* 0x0000000000200947 */ /* 0x000fea0000800000 */
[----:B------:R-:W-:Y:S01]  /*1810*/  IMAD.MOV.U32 R0, RZ, RZ, R4 ;  /* 0x000000ffff007224 */ /* 0x000fe200078e0004 */
[----:B------:R-:W-:Y:S01]  /*1820*/  MOV R3, R5 ;  /* 0x0000000500037202 */ /* 0x000fe20000000f00 */
[----:B------:R-:W-:Y:S01]  /*1830*/  IMAD.MOV.U32 R16, RZ, RZ, R10 ;  /* 0x000000ffff107224 */ /* 0x000fe200078e000a */
[----:B------:R-:W-:Y:S01]  /*1840*/  MOV R34, 0x1870 ;  /* 0x0000187000227802 */ /* 0x000fe20000000f00 */
[----:B------:R-:W-:-:S07]  /*1850*/  IMAD.MOV.U32 R17, RZ, RZ, R11 ;  /* 0x000000ffff117224 */ /* 0x000fce00078e000b */
[----:B------:R-:W-:Y:S05]  /*1860*/  CALL.REL.NOINC `($__internal_0_$__cuda_sm20_div_rn_f64_full) ;  /* 0x0000001800387944 */ /* 0x000fea0003c00000 */
[----:B------:R-:W-:Y:S01]  /*1870*/  IMAD.MOV.U32 R2, RZ, RZ, R22 ;  /* 0x000000ffff027224 */ /* 0x000fe200078e0016 */
[----:B------:R-:W-:-:S07]  /*1880*/  MOV R3, R23 ;  /* 0x0000001700037202 */ /* 0x000fce0000000f00 */
.L_x_15:
[----:B------:R-:W0:Y:S01]  /*1890*/  LDC.64 R4, c[0x0][0x380] ;  /* 0x0000e000ff047b82 */ /* 0x000e220000000a00 */
[----:B------:R-:W1:Y:S01]  /*18a0*/  LDCU UR4, c[0x0][0x3a4] ;  /* 0x00007480ff0477ac */ /* 0x000e620008000800 */
[----:B------:R-:W-:-:S06]  /*18b0*/  VIADD R7, R33, 0xffffffff ;  /* 0xffffffff21077836 */ /* 0x000fcc0000000000 */
[----:B------:R-:W2:Y:S01]  /*18c0*/  LDC.64 R8, c[0x0][0x3b8] ;  /* 0x0000ee00ff087b82 */ /* 0x000ea20000000a00 */
[----:B-1----:R-:W-:Y:S01]  /*18d0*/  IMAD R15, R7, UR4, R32 ;  /* 0x00000004070f7c24 */ /* 0x002fe2000f8e0220 */
[----:B------:R-:W1:Y:S03]  /*18e0*/  LDCU UR4, c[0x0][0x3a8] ;  /* 0x00007500ff0477ac */ /* 0x000e660008000800 */
[----:B0-----:R-:W-:-:S06]  /*18f0*/  IMAD.WIDE R4, R15, 0x4, R4 ;  /* 0x000000040f047825 */ /* 0x001fcc00078e0204 */
[----:B------:R-:W3:Y:S01]  /*1900*/  LDG.E.CONSTANT R4, desc[UR6][R4.64] ;  /* 0x0000000604047981 */ /* 0x000ee2000c1e9900 */
[----:B-1----:R-:W-:Y:S01]  /*1910*/  ISETP.GE.AND P0, PT, R33, UR4, PT ;  /* 0x0000000421007c0c */ /* 0x002fe2000bf06270 */
[----:B---3--:R-:W0:Y:S02]  /*1920*/  F2F.F64.F32 R6, R4 ;  /* 0x0000000400067310 */ /* 0x008e240000201800 */
[----:B0-----:R-:W-:Y:S01]  /*1930*/  DMUL R12, R6, R2 ;  /* 0x00000002060c7228 */ /* 0x001fe20000000000 */
[----:B--2---:R-:W-:-:S05]  /*1940*/  IMAD.WIDE R2, R15, 0x4, R8 ;  /* 0x000000040f027825 */ /* 0x004fca00078e0208 */
[----:B------:R-:W0:Y:S02]  /*1950*/  F2F.F32.F64 R7, R12 ;  /* 0x0000000c00077310 */ /* 0x000e240000301000 */
[----:B0-----:R0:W-:Y:S02]  /*1960*/  STG.E desc[UR6][R2.64], R7 ;  /* 0x0000000702007986 */ /* 0x0011e4000c101906 */
[----:B------:R-:W-:Y:S05]  /*1970*/  @P0 EXIT ;  /* 0x000000000000094d */ /* 0x000fea0003800000 */
[----:B------:R-:W-:-:S07]  /*1980*/  CS2R R8, SRZ ;  /* 0x0000000000087805 */ /* 0x000fce000001ff00 */
.L_x_30:
[----:B01----:R-:W0:Y:S01]  /*1990*/  LDC.64 R2, c[0x0][0x380] ;  /* 0x0000e000ff027b82 */ /* 0x003e220000000a00 */
[----:B------:R-:W1:Y:S02]  /*19a0*/  LDCU UR4, c[0x0][0x3a4] ;  /* 0x00007480ff0477ac */ /* 0x000e640008000800 */
[----:B-1----:R-:W-:-:S04]  /*19b0*/  IMAD R7, R33, UR4, R32 ;  /* 0x0000000421077c24 */ /* 0x002fc8000f8e0220 */
[----:B0-----:R-:W-:-:S05]  /*19c0*/  IMAD.WIDE R2, R7, 0x4, R2 ;  /* 0x0000000407027825 */ /* 0x001fca00078e0202 */
[----:B-----5:R0:W5:Y:S01]  /*19d0*/  LDG.E.CONSTANT R6, desc[UR6][R2.64] ;  /* 0x0000000602067981 */ /* 0x020162000c1e9900 */
[----:B------:R-:W-:-:S13]  /*19e0*/  ISETP.GE.AND P0, PT, R35, 0x1, PT ;  /* 0x000000012300780c */ /* 0x000fda0003f06270 */
[----:B0-----:R-:W-:Y:S05]  /*19f0*/  @!P0 BRA `(.L_x_16) ;  /* 0x0000000000a08947 */ /* 0x001fea0003800000 */
[----:B------:R-:W-:Y:S01]  /*1a00*/  IABS R0, R28 ;  /* 0x0000001c00007213 */ /* 0x000fe20000000000 */
[----:B------:R-:W0:Y:S01]  /*1a10*/  LDC.64 R2, c[0x0][0x380] ;  /* 0x0000e000ff027b82 */ /* 0x000e220000000a00 */
[----:B------:R-:W-:Y:S01]  /*1a20*/  MOV R4, RZ ;  /* 0x000000ff00047202 */ /* 0x000fe20000000f00 */
[----:B------:R-:W1:Y:S01]  /*1a30*/  LDCU UR4, c[0x0][0x3a4] ;  /* 0x00007480ff0477ac */ /* 0x000e620008000800 */
[----:B------:R-:W2:Y:S08]  /*1a40*/  I2F.RP R14, R0 ;  /* 0x00000000000e7306 */ /* 0x000eb00000209400 */
[----:B--2---:R-:W2:Y:S02]  /*1a50*/  MUFU.RCP R14, R14 ;  /* 0x0000000e000e7308 */ /* 0x004ea40000001000 */
[----:B--2---:R-:W-:-:S06]  /*1a60*/  VIADD R5, R14, 0xffffffe ;  /* 0x0ffffffe0e057836 */ /* 0x004fcc0000000000 */
[----:B------:R-:W2:Y:S02]  /*1a70*/  F2I.FTZ.U32.TRUNC.NTZ R5, R5 ;  /* 0x0000000500057305 */ /* 0x000ea4000021f000 */
[----:B--2---:R-:W-:-:S04]  /*1a80*/  IMAD.MOV R15, RZ, RZ, -R5 ;  /* 0x000000ffff0f7224 */ /* 0x004fc800078e0a05 */
[----:B------:R-:W-:-:S04]  /*1a90*/  IMAD R15, R15, R0, RZ ;  /* 0x000000000f0f7224 */ /* 0x000fc800078e02ff */
[----:B01----:R-:W-:-:S07]  /*1aa0*/  IMAD.HI.U32 R4, R5, R15, R4 ;  /* 0x0000000f05047227 */ /* 0x003fce00078e0004 */
.L_x_17:
[----:B------:R-:W-:Y:S02]  /*1ab0*/  IADD3 R16, PT, PT, R9, -0x1, R35 ;  /* 0xffffffff09107810 */ /* 0x000fe40007ffe023 */
[----:B------:R-:W-:Y:S02]  /*1ac0*/  IABS R5, R28 ;  /* 0x0000001c00057213 */ /* 0x000fe40000000000 */
[----:B------:R-:W-:Y:S02]  /*1ad0*/  IABS R14, R16 ;  /* 0x00000010000e7213 */ /* 0x000fe40000000000 */
[----:B------:R-:W-:Y:S01]  /*1ae0*/  ISETP.GE.AND P1, PT, R16, RZ, PT ;  /* 0x000000ff1000720c */ /* 0x000fe20003f26270 */
[----:B------:R-:W-:Y:S01]  /*1af0*/  IMAD.MOV R15, RZ, RZ, -R5 ;  /* 0x000000ffff0f7224 */ /* 0x000fe200078e0a05 */
[----:B------:R-:W-:Y:S01]  /*1b00*/  ISETP.NE.AND P2, PT, R28, RZ, PT ;  /* 0x000000ff1c00720c */ /* 0x000fe20003f45270 */
[----:B------:R-:W-:-:S04]  /*1b10*/  IMAD.HI.U32 R5, R4, R14, RZ ;  /* 0x0000000e04057227 */ /* 0x000fc800078e00ff */
[----:B------:R-:W-:Y:S01]  /*1b20*/  IMAD R5, R5, R15, R14 ;  /* 0x0000000f05057224 */ /* 0x000fe200078e020e */
[----:B------:R-:W-:Y:S01]  /*1b30*/  IABS R14, R28 ;  /* 0x0000001c000e7213 */ /* 0x000fe20000000000 */
[----:B------:R-:W0:Y:S03]  /*1b40*/  S2R R15, SR_CgaCtaId ;  /* 0x00000000000f7919 */ /* 0x000e260000008800 */
[----:B------:R-:W-:-:S13]  /*1b50*/  ISETP.GT.U32.AND P0, PT, R0, R5, PT ;  /* 0x000000050000720c */ /* 0x000fda0003f04070 */
[----:B------:R-:W-:-:S05]  /*1b60*/  @!P0 IMAD.IADD R5, R5, 0x1, -R14 ;  /* 0x0000000105058824 */ /* 0x000fca00078e0a0e */
[----:B------:R-:W-:-:S13]  /*1b70*/  ISETP.GT.U32.AND P0, PT, R0, R5, PT ;  /* 0x000000050000720c */ /* 0x000fda0003f04070 */
[----:B------:R-:W-:Y:S01]  /*1b80*/  @!P0 IMAD.IADD R5, R5, 0x1, -R14 ;  /* 0x0000000105058824 */ /* 0x000fe200078e0a0e */
[----:B------:R-:W-:-:S04]  /*1b90*/  MOV R14, 0x400 ;  /* 0x00000400000e7802 */ /* 0x000fc80000000f00 */
[----:B------:R-:W-:Y:S02]  /*1ba0*/  @!P1 IADD3 R5, PT, PT, -R5, RZ, RZ ;  /* 0x000000ff05059210 */ /* 0x000fe40007ffe1ff */
[----:B0-----:R-:W-:Y:S02]  /*1bb0*/  LEA R14, R15, R14, 0x18 ;  /* 0x0000000e0f0e7211 */ /* 0x001fe400078ec0ff */
[----:B------:R-:W-:-:S05]  /*1bc0*/  @!P2 LOP3.LUT R5, RZ, R28, RZ, 0x33, !PT ;  /* 0x0000001cff05a212 */ /* 0x000fca00078e33ff */
[----:B------:R-:W-:-:S06]  /*1bd0*/  IMAD R5, R5, 0x4, R14 ;  /* 0x0000000405057824 */ /* 0x000fcc00078e020e */
[----:B------:R-:W0:Y:S02]  /*1be0*/  LDS R5, [R5] ;  /* 0x0000000005057984 */ /* 0x000e240000000800 */
[----:B0-----:R-:W-:-:S04]  /*1bf0*/  IMAD R15, R5, UR4, R32 ;  /* 0x00000004050f7c24 */ /* 0x001fc8000f8e0220 */
[----:B------:R-:W-:-:S06]  /*1c00*/  IMAD.WIDE R14, R15, 0x4, R2 ;  /* 0x000000040f0e7825 */ /* 0x000fcc00078e0202 */
[----:B------:R-:W2:Y:S02]  /*1c10*/  LDG.E.CONSTANT R15, desc[UR6][R14.64] ;  /* 0x000000060e0f7981 */ /* 0x000ea4000c1e9900 */
[----:B--2--5:R-:W-:-:S13]  /*1c20*/  FSETP.GTU.AND P0, PT, R15, R6, PT ;  /* 0x000000060f00720b */ /* 0x024fda0003f0c000 */
[----:B------:R-:W-:Y:S05]  /*1c30*/  @P0 BRA `(.L_x_16) ;  /* 0x0000000000100947 */ /* 0x000fea0003800000 */
[C---:B------:R-:W-:Y:S01]  /*1c40*/  ISETP.GT.AND P0, PT, R35.reuse, 0x1, PT ;  /* 0x000000012300780c */ /* 0x040fe20003f04270 */
[----:B------:R-:W-:-:S12]  /*1c50*/  VIADD R35, R35, 0xffffffff ;  /* 0xffffffff23237836 */ /* 0x000fd80000000000 */
[----:B------:R-:W-:Y:S05]  /*1c60*/  @P0 BRA `(.L_x_17) ;  /* 0xfffffffc00900947 */ /* 0x000fea000383ffff */
[----:B------:R-:W-:-:S07]  /*1c70*/  IMAD.MOV.U32 R35, RZ, RZ, RZ ;  /* 0x000000ffff237224 */ /* 0x000fce00078e00ff */
.L_x_16:
[-C--:B------:R-:W-:Y:S01]  /*1c80*/  IABS R4, R28.reuse ;  /* 0x0000001c00047213 */ /* 0x080fe20000000000 */
[----:B------:R-:W-:Y:S01]  /*1c90*/  IMAD.IADD R0, R9, 0x1, R35 ;  /* 0x0000000109007824 */ /* 0x000fe200078e0223 */
[----:B------:R-:W-:Y:S02]  /*1ca0*/  IABS R16, R28 ;  /* 0x0000001c00107213 */ /* 0x000fe40000000000 */
[----:B------:R-:W0:Y:S01]  /*1cb0*/  I2F.RP R5, R4 ;  /* 0x0000000400057306 */ /* 0x000e220000209400 */
[----:B------:R-:W-:Y:S02]  /*1cc0*/  MOV R17, R4 ;  /* 0x0000000400117202 */ /* 0x000fe40000000f00 */
[----:B------:R-:W-:Y:S01]  /*1cd0*/  IABS R14, R0 ;  /* 0x00000000000e7213 */ /* 0x000fe20000000000 */
[----:B------:R-:W-:Y:S01]  /*1ce0*/  IMAD.MOV R16, RZ, RZ, -R16 ;  /* 0x000000ffff107224 */ /* 0x000fe200078e0a10 */
[----:B------:R-:W-:Y:S02]  /*1cf0*/  ISETP.GE.AND P1, PT, R0, RZ, PT ;  /* 0x000000ff0000720c */ /* 0x000fe40003f26270 */
[----:B------:R-:W-:Y:S01]  /*1d00*/  MOV R0, 0x400 ;  /* 0x0000040000007802 */ /* 0x000fe20000000f00 */
[----:B0-----:R-:W0:Y:S02]  /*1d10*/  MUFU.RCP R5, R5 ;  /* 0x0000000500057308 */ /* 0x001e240000001000 */
[----:B0-----:R-:W-:-:S02]  /*1d20*/  IADD3 R3, PT, PT, R5, 0xffffffe, RZ ;  /* 0x0ffffffe05037810 */ /* 0x001fc40007ffe0ff */
[----:B------:R-:W0:Y:S04]  /*1d30*/  S2R R5, SR_CgaCtaId ;  /* 0x0000000000057919 */ /* 0x000e280000008800 */
[----:B------:R-:W1:Y:S02]  /*1d40*/  F2I.FTZ.U32.TRUNC.NTZ R3, R3 ;  /* 0x0000000300037305 */ /* 0x000e64000021f000 */
[----:B-1----:R-:W-:-:S04]  /*1d50*/  IMAD R2, R3, R4, RZ ;  /* 0x0000000403027224 */ /* 0x002fc800078e02ff */
[----:B------:R-:W-:Y:S02]  /*1d60*/  IMAD.MOV R15, RZ, RZ, -R2 ;  /* 0x000000ffff0f7224 */ /* 0x000fe400078e0a02 */
[----:B------:R-:W-:Y:S01]  /*1d70*/  HFMA2 R2, -RZ, RZ, 0, 0 ;  /* 0x00000000ff027431 */ /* 0x000fe200000001ff */
[----:B0-----:R-:W-:Y:S01]  /*1d80*/  LEA R0, R5, R0, 0x18 ;  /* 0x0000000005007211 */ /* 0x001fe200078ec0ff */
[----:B------:R-:W-:-:S03]  /*1d90*/  VIADD R5, R35, 0x1 ;  /* 0x0000000123057836 */ /* 0x000fc60000000000 */
[----:B------:R-:W-:-:S04]  /*1da0*/  IMAD.HI.U32 R15, R3, R15, R2 ;  /* 0x0000000f030f7227 */ /* 0x000fc800078e0002 */
[----:B------:R-:W-:Y:S02]  /*1db0*/  IMAD.MOV.U32 R2, RZ, RZ, R14 ;  /* 0x000000ffff027224 */ /* 0x000fe400078e000e */
[----:B------:R-:W-:Y:S01]  /*1dc0*/  IMAD.MOV.U32 R14, RZ, RZ, R16 ;  /* 0x000000ffff0e7224 */ /* 0x000fe200078e0010 */
[----:B------:R-:W-:Y:S01]  /*1dd0*/  LOP3.LUT R16, RZ, R28, RZ, 0x33, !PT ;  /* 0x0000001cff107212 */ /* 0x000fe200078e33ff */
[----:B------:R-:W-:-:S04]  /*1de0*/  IMAD.HI.U32 R3, R15, R2, RZ ;  /* 0x000000020f037227 */ /* 0x000fc800078e00ff */
[----:B------:R-:W-:-:S05]  /*1df0*/  IMAD R3, R3, R14, R2 ;  /* 0x0000000e03037224 */ /* 0x000fca00078e0202 */
[----:B------:R-:W-:-:S13]  /*1e00*/  ISETP.GT.U32.AND P0, PT, R4, R3, PT ;  /* 0x000000030400720c */ /* 0x000fda0003f04070 */
[----:B------:R-:W-:-:S05]  /*1e10*/  @!P0 IMAD.IADD R3, R3, 0x1, -R4 ;  /* 0x0000000103038824 */ /* 0x000fca00078e0a04 */
[----:B------:R-:W-:-:S13]  /*1e20*/  ISETP.GT.U32.AND P0, PT, R4, R3, PT ;  /* 0x000000030400720c */ /* 0x000fda0003f04070 */
[----:B------:R-:W-:Y:S02]  /*1e30*/  @!P0 IADD3 R3, PT, PT, R3, -R4, RZ ;  /* 0x8000000403038210 */ /* 0x000fe40007ffe0ff */
[----:B------:R-:W-:-:S03]  /*1e40*/  ISETP.NE.AND P0, PT, R28, RZ, PT ;  /* 0x000000ff1c00720c */ /* 0x000fc60003f05270 */
[----:B------:R-:W-:Y:S01]  /*1e50*/  @!P1 IMAD.MOV R3, RZ, RZ, -R3 ;  /* 0x000000ffff039224 */ /* 0x000fe200078e0a03 */
[----:B------:R-:W-:-:S04]  /*1e60*/  ISETP.GE.AND P1, PT, R29, 0x1, PT ;  /* 0x000000011d00780c */ /* 0x000fc80003f26270 */
[----:B------:R-:W-:-:S05]  /*1e70*/  SEL R3, R16, R3, !P0 ;  /* 0x0000000310037207 */ /* 0x000fca0004000000 */
[----:B------:R-:W-:-:S05]  /*1e80*/  IMAD R2, R3, 0x4, R0 ;  /* 0x0000000403027824 */ /* 0x000fca00078e0200 */
[----:B------:R0:W-:Y:S01]  /*1e90*/  STS [R2], R33 ;  /* 0x0000002102007388 */ /* 0x0001e20000000800 */
[----:B------:R-:W-:Y:S05]  /*1ea0*/  @!P1 BRA `(.L_x_18) ;  /* 0x0000000000749947 */ /* 0x000fea0003800000 */
[----:B------:R-:W1:Y:S02]  /*1eb0*/  LDCU UR4, c[0x0][0x3a4] ;  /* 0x00007480ff0477ac */ /* 0x000e640008000800 */
.L_x_19:
[----:B------:R-:W-:Y:S02]  /*1ec0*/  IADD3 R16, PT, PT, R8, -0x1, R29 ;  /* 0xffffffff08107810 */ /* 0x000fe40007ffe01d */
[----:B------:R-:W-:Y:S02]  /*1ed0*/  IABS R3, R28 ;  /* 0x0000001c00037213 */ /* 0x000fe40000000000 */
[----:B0-----:R-:W-:Y:S02]  /*1ee0*/  IABS R2, R16 ;  /* 0x0000001000027213 */ /* 0x001fe40000000000 */
[----:B------:R-:W-:Y:S01]  /*1ef0*/  IABS R4, R28 ;  /* 0x0000001c00047213 */ /* 0x000fe20000000000 */
[----:B------:R-:W-:Y:S01]  /*1f00*/  IMAD.MOV R14, RZ, RZ, -R3 ;  /* 0x000000ffff0e7224 */ /* 0x000fe200078e0a03 */
[----:B------:R-:W-:Y:S01]  /*1f10*/  ISETP.GE.AND P1, PT, R16, RZ, PT ;  /* 0x000000ff1000720c */ /* 0x000fe20003f26270 */
[----:B------:R-:W-:Y:S01]  /*1f20*/  IMAD.HI.U32 R3, R15, R2, RZ ;  /* 0x000000020f037227 */ /* 0x000fe200078e00ff */
[----:B------:R-:W-:-:S03]  /*1f30*/  LOP3.LUT R16, RZ, R28, RZ, 0x33, !PT ;  /* 0x0000001cff107212 */ /* 0x000fc600078e33ff */
[----:B------:R-:W-:-:S05]  /*1f40*/  IMAD R3, R3, R14, R2 ;  /* 0x0000000e03037224 */ /* 0x000fca00078e0202 */
[----:B------:R-:W-:-:S13]  /*1f50*/  ISETP.GT.U32.AND P0, PT, R17, R3, PT ;  /* 0x000000031100720c */ /* 0x000fda0003f04070 */
[----:B------:R-:W-:-:S05]  /*1f60*/  @!P0 IMAD.IADD R3, R3, 0x1, -R4 ;  /* 0x0000000103038824 */ /* 0x000fca00078e0a04 */
[----:B------:R-:W-:-:S13]  /*1f70*/  ISETP.GT.U32.AND P0, PT, R17, R3, PT ;  /* 0x000000031100720c */ /* 0x000fda0003f04070 */
[----:B------:R-:W-:Y:S01]  /*1f80*/  @!P0 IMAD.IADD R3, R3, 0x1, -R4 ;  /* 0x0000000103038824 */ /* 0x000fe200078e0a04 */
[----:B------:R-:W-:-:S04]  /*1f90*/  ISETP.NE.AND P0, PT, R28, RZ, PT ;  /* 0x000000ff1c00720c */ /* 0x000fc80003f05270 */
[----:B------:R-:W-:-:S04]  /*1fa0*/  @!P1 IADD3 R3, PT, PT, -R3, RZ, RZ ;  /* 0x000000ff03039210 */ /* 0x000fc80007ffe1ff */
[----:B------:R-:W-:-:S05]  /*1fb0*/  SEL R2, R16, R3, !P0 ;  /* 0x0000000310027207 */ /* 0x000fca0004000000 */
[----:B------:R-:W-:Y:S02]  /*1fc0*/  IMAD R18, R2, 0x4, R31 ;  /* 0x0000000402127824 */ /* 0x000fe400078e021f */
[----:B------:R-:W0:Y:S03]  /*1fd0*/  LDC.64 R2, c[0x0][0x380] ;  /* 0x0000e000ff027b82 */ /* 0x000e260000000a00 */
[----:B------:R-:W1:Y:S02]  /*1fe0*/  LDS R19, [R18+0x4] ;  /* 0x0000040012137984 */ /* 0x000e640000000800 */
[----:B-1----:R-:W-:-:S04]  /*1ff0*/  IMAD R19, R19, UR4, R32 ;  /* 0x0000000413137c24 */ /* 0x002fc8000f8e0220 */
[----:B0-----:R-:W-:-:S06]  /*2000*/  IMAD.WIDE R2, R19, 0x4, R2 ;  /* 0x0000000413027825 */ /* 0x001fcc00078e0202 */
[----:B------:R-:W2:Y:S02]  /*2010*/  LDG.E.CONSTANT R3, desc[UR6][R2.64] ;  /* 0x0000000602037981 */ /* 0x000ea4000c1e9900 */
[----:B--2--5:R-:W-:-:S13]  /*2020*/  FSETP.GE.AND P1, PT, R3, R6, PT ;  /* 0x000000060300720b */ /* 0x024fda0003f26000 */
[----:B------:R-:W-:Y:S05]  /*2030*/  @!P1 BRA `(.L_x_18) ;  /* 0x0000000000109947 */ /* 0x000fea0003800000 */
[C---:B------:R-:W-:Y:S01]  /*2040*/  ISETP.GT.AND P1, PT, R29.reuse, 0x1, PT ;  /* 0x000000011d00780c */ /* 0x040fe20003f24270 */
[----:B------:R-:W-:-:S12]  /*2050*/  VIADD R29, R29, 0xffffffff ;  /* 0xffffffff1d1d7836 */ /* 0x000fd80000000000 */
[----:B------:R-:W-:Y:S05]  /*2060*/  @P1 BRA `(.L_x_19) ;  /* 0xfffffffc00941947 */ /* 0x000fea000383ffff */
[----:B------:R-:W-:-:S07]  /*2070*/  IMAD.MOV.U32 R29, RZ, RZ, RZ ;  /* 0x000000ffff1d7224 */ /* 0x000fce00078e00ff */
.L_x_18:
[----:B------:R-:W1:Y:S01]  /*2080*/  I2F.RP R17, R4 ;  /* 0x0000000400117306 */ /* 0x000e620000209400 */
[----:B------:R-:W-:Y:S02]  /*2090*/  IMAD.IADD R15, R8, 0x1, R29 ;  /* 0x00000001080f7824 */ /* 0x000fe400078e021d */
[----:B0-----:R-:W-:-:S03]  /*20a0*/  IMAD.MOV.U32 R2, RZ, RZ, RZ ;  /* 0x000000ffff027224 */ /* 0x001fc600078e00ff */
[----:B------:R-:W-:Y:S02]  /*20b0*/  IABS R20, R15 ;  /* 0x0000000f00147213 */ /* 0x000fe40000000000 */
[----:B------:R-:W-:Y:S01]  /*20c0*/  ISETP.GE.AND P2, PT, R15, RZ, PT ;  /* 0x000000ff0f00720c */ /* 0x000fe20003f46270 */
[----:B-1----:R-:W0:Y:S02]  /*20d0*/  MUFU.RCP R17, R17 ;  /* 0x0000001100117308 */ /* 0x002e240000001000 */
[----:B0-----:R-:W-:-:S06]  /*20e0*/  IADD3 R18, PT, PT, R17, 0xffffffe, RZ ;  /* 0x0ffffffe11127810 */ /* 0x001fcc0007ffe0ff */
[----:B------:R-:W0:Y:S02]  /*20f0*/  F2I.FTZ.U32.TRUNC.NTZ R3, R18 ;  /* 0x0000001200037305 */ /* 0x000e24000021f000 */
[----:B0-----:R-:W-:-:S04]  /*2100*/  IMAD.MOV R19, RZ, RZ, -R3 ;  /* 0x000000ffff137224 */ /* 0x001fc800078e0a03 */
[----:B------:R-:W-:-:S04]  /*2110*/  IMAD R19, R19, R4, RZ ;  /* 0x0000000413137224 */ /* 0x000fc800078e02ff */
[----:B------:R-:W-:Y:S01]  /*2120*/  IMAD.HI.U32 R3, R3, R19, R2 ;  /* 0x0000001303037227 */ /* 0x000fe200078e0002 */
[----:B------:R-:W-:-:S05]  /*2130*/  MOV R2, R20 ;  /* 0x0000001400027202 */ /* 0x000fca0000000f00 */
[----:B------:R-:W-:-:S04]  /*2140*/  IMAD.HI.U32 R3, R3, R2, RZ ;  /* 0x0000000203037227 */ /* 0x000fc800078e00ff */
[----:B------:R-:W-:-:S05]  /*2150*/  IMAD R3, R3, R14, R2 ;  /* 0x0000000e03037224 */ /* 0x000fca00078e0202 */
[----:B------:R-:W-:-:S13]  /*2160*/  ISETP.GT.U32.AND P1, PT, R4, R3, PT ;  /* 0x000000030400720c */ /* 0x000fda0003f24070 */
[----:B------:R-:W-:-:S05]  /*2170*/  @!P1 IMAD.IADD R3, R3, 0x1, -R4 ;  /* 0x0000000103039824 */ /* 0x000fca00078e0a04 */
[----:B------:R-:W-:-:S13]  /*2180*/  ISETP.GT.U32.AND P1, PT, R4, R3, PT ;  /* 0x000000030400720c */ /* 0x000fda0003f24070 */
[----:B------:R-:W-:Y:S01]  /*2190*/  @!P1 IMAD.IADD R3, R3, 0x1, -R4 ;  /* 0x0000000103039824 */ /* 0x000fe200078e0a04 */
[----:B------:R-:W-:Y:S01]  /*21a0*/  ISETP.GE.AND P1, PT, R35, RZ, PT ;  /* 0x000000ff2300720c */ /* 0x000fe20003f26270 */
[----:B------:R-:W-:Y:S02]  /*21b0*/  VIADD R4, R29, 0x1 ;  /* 0x000000011d047836 */ /* 0x000fe40000000000 */
[----:B------:R-:W-:-:S05]  /*21c0*/  @!P2 IMAD.MOV R3, RZ, RZ, -R3 ;  /* 0x000000ffff03a224 */ /* 0x000fca00078e0a03 */
[----:B------:R-:W-:-:S04]  /*21d0*/  SEL R2, R16, R3, !P0 ;  /* 0x0000000310027207 */ /* 0x000fc80004000000 */
[----:B------:R-:W-:Y:S01]  /*21e0*/  LEA R14, R2, R31, 0x2 ;  /* 0x0000001f020e7211 */ /* 0x000fe200078e10ff */
[----:B------:R-:W-:-:S04]  /*21f0*/  VIADD R2, R33, 0x1 ;  /* 0x0000000121027836 */ /* 0x000fc80000000000 */
[----:B------:R0:W-:Y:S01]  /*2200*/  STS [R14+0x4], R33 ;  /* 0x000004210e007388 */ /* 0x0001e20000000800 */
[----:B------:R-:W-:Y:S05]  /*2210*/  @!P1 BRA `(.L_x_20) ;  /* 0x0000000000889947 */ /* 0x000fea0003800000 */
[-C--:B------:R-:W-:Y:S01]  /*2220*/  IABS R3, R28.reuse ;  /* 0x0000001c00037213 */ /* 0x080fe20000000000 */
[----:B------:R-:W1:Y:S01]  /*2230*/  LDCU UR4, c[0x0][0x3ac] ;  /* 0x00007580ff0477ac */ /* 0x000e620008000800 */
[----:B------:R-:W-:Y:S02]  /*2240*/  IABS R21, R28 ;  /* 0x0000001c00157213 */ /* 0x000fe40000000000 */
[----:B------:R-:W2:Y:S01]  /*2250*/  I2F.RP R18, R3 ;  /* 0x0000000300127306 */ /* 0x000ea20000209400 */
[----:B------:R-:W-:-:S05]  /*2260*/  VIMNMX R17, PT, PT, R5, 0x1, PT ;  /* 0x0000000105117848 */ /* 0x000fca0003fe0100 */
[----:B------:R-:W-:Y:S02]  /*2270*/  VIADD R17, R17, 0xffffffff ;  /* 0xffffffff11117836 */ /* 0x000fe40000000000 */
[----:B--2---:R-:W0:Y:S02]  /*2280*/  MUFU.RCP R18, R18 ;  /* 0x0000001200127308 */ /* 0x004e240000001000 */
[----:B0-----:R-:W-:Y:S02]  /*2290*/  VIADD R14, R18, 0xffffffe ;  /* 0x0ffffffe120e7836 */ /* 0x001fe40000000000 */
[----:B------:R-:W-:-:S04]  /*22a0*/  IMAD.MOV R18, RZ, RZ, -R21 ;  /* 0x000000ffff127224 */ /* 0x000fc800078e0a15 */
[----:B------:R0:W2:Y:S02]  /*22b0*/  F2I.FTZ.U32.TRUNC.NTZ R15, R14 ;  /* 0x0000000e000f7305 */ /* 0x0000a4000021f000 */
[----:B0-----:R-:W-:Y:S01]  /*22c0*/  IMAD.MOV.U32 R14, RZ, RZ, RZ ;  /* 0x000000ffff0e7224 */ /* 0x001fe200078e00ff */
[----:B--2---:R-:W-:-:S05]  /*22d0*/  IADD3 R20, PT, PT, RZ, -R15, RZ ;  /* 0x8000000fff147210 */ /* 0x004fca0007ffe0ff */
[----:B------:R-:W-:-:S04]  /*22e0*/  IMAD R19, R20, R3, RZ ;  /* 0x0000000314137224 */ /* 0x000fc800078e02ff */
[----:B------:R-:W-:Y:S01]  /*22f0*/  IMAD.HI.U32 R20, R15, R19, R14 ;  /* 0x000000130f147227 */ /* 0x000fe200078e000e */
[----:B-1----:R-:W-:-:S07]  /*2300*/  IADD3 R19, PT, PT, R2, -UR4, RZ ;  /* 0x8000000402137c10 */ /* 0x002fce000fffe0ff */
.L_x_21:
[----:B------:R-:W-:-:S06]  /*2310*/  IMAD R14, R9, 0x4, R0 ;  /* 0x00000004090e7824 */ /* 0x000fcc00078e0200 */
[----:B------:R-:W0:Y:S02]  /*2320*/  LDS R14, [R14] ;  /* 0x000000000e0e7984 */ /* 0x000e240000000800 */
[----:B0-----:R-:W-:-:S13]  /*2330*/  ISETP.GE.AND P1, PT, R14, R19, PT ;  /* 0x000000130e00720c */ /* 0x001fda0003f26270 */
[----:B------:R-:W-:Y:S05]  /*2340*/  @P1 BRA `(.L_x_20) ;  /* 0x00000000003c1947 */ /* 0x000fea0003800000 */
[----:B------:R-:W-:-:S05]  /*2350*/  VIADD R9, R9, 0x1 ;  /* 0x0000000109097836 */ /* 0x000fca0000000000 */
[----:B------:R-:W-:Y:S02]  /*2360*/  IABS R15, R9 ;  /* 0x00000009000f7213 */ /* 0x000fe40000000000 */
[----:B------:R-:W-:-:S03]  /*2370*/  ISETP.GE.AND P2, PT, R9, RZ, PT ;  /* 0x000000ff0900720c */ /* 0x000fc60003f46270 */
[----:B------:R-:W-:-:S04]  /*2380*/  IMAD.HI.U32 R14, R20, R15, RZ ;  /* 0x0000000f140e7227 */ /* 0x000fc800078e00ff */
[----:B------:R-:W-:-:S05]  /*2390*/  IMAD R14, R14, R18, R15 ;  /* 0x000000120e0e7224 */ /* 0x000fca00078e020f */
[----:B------:R-:W-:-:S13]  /*23a0*/  ISETP.GT.U32.AND P1, PT, R3, R14, PT ;  /* 0x0000000e0300720c */ /* 0x000fda0003f24070 */
[----:B------:R-:W-:-:S05]  /*23b0*/  @!P1 IMAD.IADD R14, R14, 0x1, -R3 ;  /* 0x000000010e0e9824 */ /* 0x000fca00078e0a03 */
[----:B------:R-:W-:-:S13]  /*23c0*/  ISETP.GT.U32.AND P1, PT, R3, R14, PT ;  /* 0x0000000e0300720c */ /* 0x000fda0003f24070 */
[----:B------:R-:W-:Y:S02]  /*23d0*/  @!P1 IADD3 R14, PT, PT, R14, -R3, RZ ;  /* 0x800000030e0e9210 */ /* 0x000fe40007ffe0ff */
[C---:B------:R-:W-:Y:S01]  /*23e0*/  ISETP.GT.AND P1, PT, R5.reuse, 0x1, PT ;  /* 0x000000010500780c */ /* 0x040fe20003f24270 */
[----:B------:R-:W-:Y:S02]  /*23f0*/  VIADD R5, R5, 0xffffffff ;  /* 0xffffffff05057836 */ /* 0x000fe40000000000 */
[----:B------:R-:W-:-:S05]  /*2400*/  @!P2 IMAD.MOV R14, RZ, RZ, -R14 ;  /* 0x000000ffff0ea224 */ /* 0x000fca00078e0a0e */
[----:B------:R-:W-:-:S05]  /*2410*/  SEL R9, R16, R14, !P0 ;  /* 0x0000000e10097207 */ /* 0x000fca0004000000 */
[----:B------:R-:W-:Y:S05]  /*2420*/  @P1 BRA `(.L_x_21) ;  /* 0xfffffffc00b81947 */ /* 0x000fea000383ffff */
[----:B------:R-:W-:-:S07]  /*2430*/  IMAD.MOV.U32 R5, RZ, RZ, R17 ;  /* 0x000000ffff057224 */ /* 0x000fce00078e0011 */
.L_x_20:
[----:B------:R-:W-:-:S13]  /*2440*/  ISETP.GE.AND P0, PT, R29, RZ, PT ;  /* 0x000000ff1d00720c */ /* 0x000fda0003f06270 */
[----:B------:R-:W-:Y:S05]  /*2450*/  @!P0 BRA `(.L_x_22) ;  /* 0x0000000000908947 */ /* 0x000fea0003800000 */
[-C--:B------:R-:W-:Y:S01]  /*2460*/  IABS R0, R28.reuse ;  /* 0x0000001c00007213 */ /* 0x080fe20000000000 */
[----:B------:R-:W1:Y:S01]  /*2470*/  LDCU UR4, c[0x0][0x3ac] ;  /* 0x00007580ff0477ac */ /* 0x000e620008000800 */
[-C--:B------:R-:W-:Y:S02]  /*2480*/  IABS R16, R28.reuse ;  /* 0x0000001c00107213 */ /* 0x080fe40000000000 */
[----:B------:R-:W2:Y:S01]  /*2490*/  I2F.RP R3, R0 ;  /* 0x0000000000037306 */ /* 0x000ea20000209400 */
[----:B------:R-:W-:Y:S02]  /*24a0*/  ISETP.NE.AND P0, PT, R28, RZ, PT ;  /* 0x000000ff1c00720c */ /* 0x000fe40003f05270 */
[----:B------:R-:W-:Y:S01]  /*24b0*/  IMAD.MOV R19, RZ, RZ, -R16 ;  /* 0x000000ffff137224 */ /* 0x000fe200078e0a10 */
[----:B------:R-:W-:-:S04]  /*24c0*/  LOP3.LUT R18, RZ, R28, RZ, 0x33, !PT ;  /* 0x0000001cff127212 */ /* 0x000fc800078e33ff */
[----:B--2---:R-:W0:Y:S01]  /*24d0*/  MUFU.RCP R3, R3 ;  /* 0x0000000300037308 */ /* 0x004e220000001000 */
[----:B-1----:R-:W-:Y:S01]  /*24e0*/  VIADD R16, R2, -UR4 ;  /* 0x8000000402107c36 */ /* 0x002fe20008000000 */
[----:B0-----:R-:W-:Y:S02]  /*24f0*/  IADD3 R14, PT, PT, R3, 0xffffffe, RZ ;  /* 0x0ffffffe030e7810 */ /* 0x001fe40007ffe0ff */
[----:B------:R-:W-:-:S04]  /*2500*/  VIMNMX R3, PT, PT, R4, 0x1, PT ;  /* 0x0000000104037848 */ /* 0x000fc80003fe0100 */
[----:B------:R0:W1:Y:S02]  /*2510*/  F2I.FTZ.U32.TRUNC.NTZ R15, R14 ;  /* 0x0000000e000f7305 */ /* 0x000064000021f000 */
[----:B0-----:R-:W-:Y:S02]  /*2520*/  IMAD.MOV.U32 R14, RZ, RZ, RZ ;  /* 0x000000ffff0e7224 */ /* 0x001fe400078e00ff */
[----:B-1----:R-:W-:-:S04]  /*2530*/  IMAD.MOV R17, RZ, RZ, -R15 ;  /* 0x000000ffff117224 */ /* 0x002fc800078e0a0f */
[----:B------:R-:W-:-:S04]  /*2540*/  IMAD R17, R17, R0, RZ ;  /* 0x0000000011117224 */ /* 0x000fc800078e02ff */
[----:B------:R-:W-:Y:S01]  /*2550*/  IMAD.HI.U32 R17, R15, R17, R14 ;  /* 0x000000110f117227 */ /* 0x000fe200078e000e */
[----:B------:R-:W-:-:S07]  /*2560*/  IADD3 R15, PT, PT, R3, -0x1, RZ ;  /* 0xffffffff030f7810 */ /* 0x000fce0007ffe0ff */
.L_x_23:
[----:B------:R-:W-:-:S06]  /*2570*/  IMAD R3, R8, 0x4, R31 ;  /* 0x0000000408037824 */ /* 0x000fcc00078e021f */
[----:B------:R-:W0:Y:S02]  /*2580*/  LDS R3, [R3+0x4] ;  /* 0x0000040003037984 */ /* 0x000e240000000800 */
        /* <DEDUP_REMOVED lines=8> */
[----:B------:R-:W-:-:S04]  /*2610*/  @!P1 IADD3 R3, PT, PT, R3, -R0, RZ ;  /* 0x8000000003039210 */ /* 0x000fc80007ffe0ff */
[----:B------:R-:W-:-:S13]  /*2620*/  ISETP.GT.U32.AND P1, PT, R0, R3, PT ;  /* 0x000000030000720c */ /* 0x000fda0003f24070 */
[----:B------:R-:W-:Y:S01]  /*2630*/  @!P1 IMAD.IADD R3, R3, 0x1, -R0 ;  /* 0x0000000103039824 */ /* 0x000fe200078e0a00 */
[C---:B------:R-:W-:Y:S01]  /*2640*/  ISETP.GT.AND P1, PT, R4.reuse, 0x1, PT ;  /* 0x000000010400780c */ /* 0x040fe20003f24270 */
[----:B------:R-:W-:Y:S02]  /*2650*/  VIADD R4, R4, 0xffffffff ;  /* 0xffffffff04047836 */ /* 0x000fe40000000000 */
[----:B------:R-:W-:-:S05]  /*2660*/  @!P2 IMAD.MOV R3, RZ, RZ, -R3 ;  /* 0x000000ffff03a224 */ /* 0x000fca00078e0a03 */
[----:B------:R-:W-:-:S05]  /*2670*/  SEL R8, R18, R3, !P0 ;  /* 0x0000000312087207 */ /* 0x000fca0004000000 */
[----:B------:R-:W-:Y:S05]  /*2680*/  @P1 BRA `(.L_x_23) ;  /* 0xfffffffc00b81947 */ /* 0x000fea000383ffff */
[----:B------:R-:W-:-:S07]  /*2690*/  MOV R4, R15 ;  /* 0x0000000f00047202 */ /* 0x000fce0000000f00 */
.L_x_22:
[----:B------:R-:W1:Y:S02]  /*26a0*/  LDCU UR4, c[0x0][0x3a0] ;  /* 0x00007400ff0477ac */ /* 0x000e640008000800 */
[----:B-1----:R-:W-:-:S09]  /*26b0*/  UISETP.NE.AND UP0, UPT, UR4, URZ, UPT ;  /* 0x000000ff0400728c */ /* 0x002fd2000bf05270 */
[----:B------:R-:W-:Y:S05]  /*26c0*/  BRA.U !UP0, `(.L_x_24) ;  /* 0x0000000108907547 */ /* 0x000fea000b800000 */
[----:B------:R-:W-:Y:S01]  /*26d0*/  ISETP.NE.AND P0, PT, R33, R30, PT ;  /* 0x0000001e2100720c */ /* 0x000fe20003f05270 */
[----:B0-----:R-:W0:Y:S08]  /*26e0*/  LDC.64 R14, c[0x0][0x388] ;  /* 0x0000e200ff0e7b82 */ /* 0x001e300000000a00 */
[----:B------:R-:W1:Y:S08]  /*26f0*/  LDC.64 R16, c[0x0][0x390] ;  /* 0x0000e400ff107b82 */ /* 0x000e700000000a00 */
[----:B------:R-:W2:Y:S08]  /*2700*/  @P0 LDC R0, c[0x0][0x3a4] ;  /* 0x0000e900ff000b82 */ /* 0x000eb00000000800 */
[----:B------:R-:W3:Y:S01]  /*2710*/  @P0 LDC.64 R18, c[0x0][0x398] ;  /* 0x0000e600ff120b82 */ /* 0x000ee20000000a00 */
[----:B0-----:R-:W-:-:S06]  /*2720*/  IMAD.WIDE R14, R7, 0x4, R14 ;  /* 0x00000004070e7825 */ /* 0x001fcc00078e020e */
[----:B------:R-:W4:Y:S01]  /*2730*/  LDG.E.CONSTANT R14, desc[UR6][R14.64] ;  /* 0x000000060e0e7981 */ /* 0x000f22000c1e9900 */
[----:B-1----:R-:W-:-:S04]  /*2740*/  IMAD.WIDE R24, R7, 0x4, R16 ;  /* 0x0000000407187825 */ /* 0x002fc800078e0210 */
[----:B--2---:R-:W-:-:S04]  /*2750*/  @P0 IMAD R3, R33, R0, -R0 ;  /* 0x0000000021030224 */ /* 0x004fc800078e0a00 */
[----:B------:R-:W-:-:S04]  /*2760*/  @P0 IMAD.IADD R3, R3, 0x1, R32 ;  /* 0x0000000103030824 */ /* 0x000fc800078e0220 */
[----:B---3--:R-:W-:Y:S02]  /*2770*/  @P0 IMAD.WIDE R26, R3, 0x4, R18 ;  /* 0x00000004031a0825 */ /* 0x008fe400078e0212 */
[----:B------:R-:W2:Y:S04]  /*2780*/  LDG.E.CONSTANT R18, desc[UR6][R24.64] ;  /* 0x0000000618127981 */ /* 0x000ea8000c1e9900 */
[----:B------:R-:W3:Y:S01]  /*2790*/  @P0 LDG.E.CONSTANT R26, desc[UR6][R26.64] ;  /* 0x000000061a1a0981 */ /* 0x000ee2000c1e9900 */
[----:B----4-:R-:W-:Y:S08]  /*27a0*/  F2F.F64.F32 R16, R14 ;  /* 0x0000000e00107310 */ /* 0x010ff00000201800 */
[----:B--2---:R-:W-:Y:S08]  /*27b0*/  F2F.F64.F32 R18, R18 ;  /* 0x0000001200127310 */ /* 0x004ff00000201800 */
[----:B---3--:R-:W0:Y:S02]  /*27c0*/  @P0 F2F.F64.F32 R22, R26 ;  /* 0x0000001a00160310 */ /* 0x008e240000201800 */
[----:B0-----:R-:W-:-:S02]  /*27d0*/  @P0 DADD R20, R16, -R22 ;  /* 0x0000000010140229 */ /* 0x001fc40000000816 */
[----:B------:R-:W-:-:S08]  /*27e0*/  @P0 DADD R22, R18, -R22 ;  /* 0x0000000012160229 */ /* 0x000fd00000000816 */
[----:B------:R-:W-:Y:S01]  /*27f0*/  @P0 DSETP.MAX.AND P1, P2, |R20|, |R22|, PT ;  /* 0x400000161400022a */ /* 0x000fe20003a2f200 */
[----:B------:R-:W-:Y:S02]  /*2800*/  @P0 IMAD.MOV.U32 R0, RZ, RZ, R20 ;  /* 0x000000ffff000224 */ /* 0x000fe400078e0014 */
[----:B------:R-:W-:Y:S01]  /*2810*/  @P0 IMAD.MOV.U32 R20, RZ, RZ, R23 ;  /* 0x000000ffff140224 */ /* 0x000fe200078e0017 */
[----:B------:R-:W-:-:S04]  /*2820*/  DADD R16, R16, -R18 ;  /* 0x0000000010107229 */ /* 0x000fc80000000812 */
[----:B------:R-:W-:Y:S02]  /*2830*/  @P0 FSEL R21, |R21|, |R20|, P1 ;  /* 0x4000001415150208 */ /* 0x000fe40000800200 */
[----:B------:R-:W-:Y:S02]  /*2840*/  @P0 LOP3.LUT R20, R20, 0x80000, RZ, 0xfc, !PT ;  /* 0x0008000014140812 */ /* 0x000fe400078efcff */
[----:B------:R-:W-:Y:S02]  /*2850*/  @P0 SEL R14, R0, R22, P1 ;  /* 0x00000016000e0207 */ /* 0x000fe40000800000 */
[----:B------:R-:W-:Y:S01]  /*2860*/  @P0 SEL R15, R20, R21, P2 ;  /* 0x00000015140f0207 */ /* 0x000fe20001000000 */
[----:B------:R-:W-:-:S05]  /*2870*/  @P0 IMAD.MOV.U32 R0, RZ, RZ, R17 ;  /* 0x000000ffff000224 */ /* 0x000fca00078e0011 */
[----:B------:R-:W-:Y:S01]  /*2880*/  @P0 DSETP.MAX.AND P1, P2, R16, R14, PT ;  /* 0x0000000e1000022a */ /* 0x000fe20003a2f000 */
[----:B------:R-:W-:-:S05]  /*2890*/  @P0 MOV R3, R14 ;  /* 0x0000000e00030202 */ /* 0x000fca0000000f00 */
[----:B------:R-:W-:Y:S01]  /*28a0*/  @P0 FSEL R14, R0, R15, P1 ;  /* 0x0000000f000e0208 */ /* 0x000fe20000800000 */
[----:B------:R-:W-:Y:S01]  /*28b0*/  @P0 IMAD.MOV.U32 R0, RZ, RZ, R16 ;  /* 0x000000ffff000224 */ /* 0x000fe200078e0010 */
[----:B------:R-:W-:-:S04]  /*28c0*/  @P0 LOP3.LUT R15, R15, 0x80000, RZ, 0xfc, !PT ;  /* 0x000800000f0f0812 */ /* 0x000fc800078efcff */
[----:B------:R-:W-:Y:S02]  /*28d0*/  @P0 SEL R3, R0, R3, P1 ;  /* 0x0000000300030207 */ /* 0x000fe40000800000 */
[----:B------:R-:W-:-:S03]  /*28e0*/  @P0 SEL R17, R15, R14, P2 ;  /* 0x0000000e0f110207 */ /* 0x000fc60001000000 */
[----:B------:R-:W-:Y:S01]  /*28f0*/  @P0 IMAD.MOV.U32 R16, RZ, RZ, R3 ;  /* 0x000000ffff100224 */ /* 0x000fe200078e0003 */
[----:B------:R-:W-:Y:S06]  /*2900*/  BRA `(.L_x_25) ;  /* 0x0000000000347947 */ /* 0x000fec0003800000 */
.L_x_24:
[----:B------:R-:W-:Y:S02]  /*2910*/  ISETP.NE.AND P0, PT, R33, R30, PT ;  /* 0x0000001e2100720c */ /* 0x000fe40003f05270 */
[----:B------:R-:W-:-:S11]  /*2920*/  CS2R R16, SRZ ;  /* 0x0000000000107805 */ /* 0x000fd6000001ff00 */
[----:B------:R-:W-:Y:S05]  /*2930*/  @!P0 BRA `(.L_x_25) ;  /* 0x0000000000288947 */ /* 0x000fea0003800000 */
[----:B------:R-:W1:Y:S08]  /*2940*/  LDC R0, c[0x0][0x3a4] ;  /* 0x0000e900ff007b82 */ /* 0x000e700000000800 */
[----:B------:R-:W2:Y:S01]  /*2950*/  LDC.64 R18, c[0x0][0x380] ;  /* 0x0000e000ff127b82 */ /* 0x000ea20000000a00 */
[----:B-1----:R-:W-:-:S05]  /*2960*/  IMAD R3, R33, R0, -R0 ;  /* 0x0000000021037224 */ /* 0x002fca00078e0a00 */
[----:B------:R-:W-:-:S05]  /*2970*/  IADD3 R3, PT, PT, R3, R32, RZ ;  /* 0x0000002003037210 */ /* 0x000fca0007ffe0ff */
[----:B--2---:R-:W-:-:S06]  /*2980*/  IMAD.WIDE R18, R3, 0x4, R18 ;  /* 0x0000000403127825 */ /* 0x004fcc00078e0212 */
[----:B------:R-:W2:Y:S01]  /*2990*/  LDG.E.CONSTANT R18, desc[UR6][R18.64] ;  /* 0x0000000612127981 */ /* 0x000ea2000c1e9900 */
[----:B0----5:R-:W-:Y:S08]  /*29a0*/  F2F.F64.F32 R14, R6 ;  /* 0x00000006000e7310 */ /* 0x021ff00000201800 */
[----:B--2---:R-:W0:Y:S02]  /*29b0*/  F2F.F64.F32 R16, R18 ;  /* 0x0000001200107310 */ /* 0x004e240000201800 */
[----:B0-----:R-:W-:-:S08]  /*29c0*/  DADD R16, R14, -R16 ;  /* 0x000000000e107229 */ /* 0x001fd00000000810 */
[----:B------:R-:W-:-:S11]  /*29d0*/  DADD R16, -RZ, |R16| ;  /* 0x00000000ff107229 */ /* 0x000fd60000000510 */
.L_x_25:
[----:B------:R-:W1:Y:S01]  /*29e0*/  LDCU UR4, c[0x0][0x3ac] ;  /* 0x00007580ff0477ac */ /* 0x000e620008000800 */
[----:B------:R-:W-:Y:S01]  /*29f0*/  DADD R10, R16, R10 ;  /* 0x00000000100a7229 */ /* 0x000fe2000000000a */
[----:B-1----:R-:W-:Y:S01]  /*2a00*/  VIADD R25, R33, -UR4 ;  /* 0x8000000421197c36 */ /* 0x002fe20008000000 */
[----:B------:R-:W-:Y:S09]  /*2a10*/  BRA.U !UP0, `(.L_x_26) ;  /* 0x0000000108947547 */ /* 0x000ff2000b800000 */
[C---:B------:R-:W-:Y:S01]  /*2a20*/  ISETP.NE.AND P0, PT, R25.reuse, R30, PT ;  /* 0x0000001e1900720c */ /* 0x040fe20003f05270 */
[----:B------:R-:W1:Y:S08]  /*2a30*/  LDC R0, c[0x0][0x3a4] ;  /* 0x0000e900ff007b82 */ /* 0x000e700000000800 */
[----:B------:R-:W2:Y:S08]  /*2a40*/  LDC.64 R16, c[0x0][0x388] ;  /* 0x0000e200ff107b82 */ /* 0x000eb00000000a00 */
[----:B------:R-:W3:Y:S08]  /*2a50*/  @P0 LDC.64 R18, c[0x0][0x398] ;  /* 0x0000e600ff120b82 */ /* 0x000ef00000000a00 */
[----:B0-----:R-:W0:Y:S01]  /*2a60*/  LDC.64 R14, c[0x0][0x390] ;  /* 0x0000e400ff0e7b82 */ /* 0x001e220000000a00 */
[----:B-1----:R-:W-:-:S02]  /*2a70*/  @P0 IMAD R3, R25, R0, -R0 ;  /* 0x0000000019030224 */ /* 0x002fc400078e0a00 */
[--C-:B------:R-:W-:Y:S02]  /*2a80*/  IMAD R25, R25, R0, R32.reuse ;  /* 0x0000000019197224 */ /* 0x100fe400078e0220 */
[----:B------:R-:W-:Y:S02]  /*2a90*/  @P0 IMAD.IADD R3, R3, 0x1, R32 ;  /* 0x0000000103030824 */ /* 0x000fe400078e0220 */
[----:B--2---:R-:W-:-:S06]  /*2aa0*/  IMAD.WIDE R16, R25, 0x4, R16 ;  /* 0x0000000419107825 */ /* 0x004fcc00078e0210 */
[----:B------:R-:W2:Y:S01]  /*2ab0*/  LDG.E.CONSTANT R16, desc[UR6][R16.64] ;  /* 0x0000000610107981 */ /* 0x000ea2000c1e9900 */
[----:B---3--:R-:W-:-:S06]  /*2ac0*/  @P0 IMAD.WIDE R20, R3, 0x4, R18 ;  /* 0x0000000403140825 */ /* 0x008fcc00078e0212 */
[----:B------:R-:W3:Y:S01]  /*2ad0*/  @P0 LDG.E.CONSTANT R20, desc[UR6][R20.64] ;  /* 0x0000000614140981 */ /* 0x000ee2000c1e9900 */
[----:B0-----:R-:W-:-:S06]  /*2ae0*/  IMAD.WIDE R24, R25, 0x4, R14 ;  /* 0x0000000419187825 */ /* 0x001fcc00078e020e */
[----:B------:R-:W4:Y:S01]  /*2af0*/  LDG.E.CONSTANT R24, desc[UR6][R24.64] ;  /* 0x0000000618187981 */ /* 0x000f22000c1e9900 */
[----:B--2---:R-:W-:Y:S08]  /*2b00*/  F2F.F64.F32 R18, R16 ;  /* 0x0000001000127310 */ /* 0x004ff00000201800 */
[----:B---3--:R-:W0:Y:S08]  /*2b10*/  @P0 F2F.F64.F32 R22, R20 ;  /* 0x0000001400160310 */ /* 0x008e300000201800 */
[----:B----4-:R-:W1:Y:S01]  /*2b20*/  F2F.F64.F32 R26, R24 ;  /* 0x00000018001a7310 */ /* 0x010e620000201800 */
[----:B0-----:R-:W-:-:S02]  /*2b30*/  @P0 DADD R14, R18, -R22 ;  /* 0x00000000120e0229 */ /* 0x001fc40000000816 */
[----:B-1----:R-:W-:-:S08]  /*2b40*/  @P0 DADD R22, R26, -R22 ;  /* 0x000000001a160229 */ /* 0x002fd00000000816 */
[----:B------:R-:W-:Y:S01]  /*2b50*/  @P0 IMAD.MOV.U32 R0, RZ, RZ, R15 ;  /* 0x000000ffff000224 */ /* 0x000fe200078e000f */
[----:B------:R-:W-:Y:S01]  /*2b60*/  @P0 DSETP.MAX.AND P1, P2, |R14|, |R22|, PT ;  /* 0x400000160e00022a */ /* 0x000fe20003a2f200 */
[----:B------:R-:W-:Y:S01]  /*2b70*/  @P0 MOV R3, R23 ;  /* 0x0000001700030202 */ /* 0x000fe20000000f00 */
[----:B------:R-:W-:-:S04]  /*2b80*/  DADD R18, R18, -R26 ;  /* 0x0000000012127229 */ /* 0x000fc8000000081a */
[----:B------:R-:W-:Y:S02]  /*2b90*/  @P0 FSEL R0, |R0|, |R3|, P1 ;  /* 0x4000000300000208 */ /* 0x000fe40000800200 */
[----:B------:R-:W-:Y:S02]  /*2ba0*/  @P0 LOP3.LUT R3, R3, 0x80000, RZ, 0xfc, !PT ;  /* 0x0008000003030812 */ /* 0x000fe400078efcff */
[----:B------:R-:W-:Y:S02]  /*2bb0*/  @P0 SEL R14, R14, R22, P1 ;  /* 0x000000160e0e0207 */ /* 0x000fe40000800000 */
[----:B------:R-:W-:Y:S01]  /*2bc0*/  @P0 SEL R15, R3, R0, P2 ;  /* 0x00000000030f0207 */ /* 0x000fe20001000000 */
[----:B------:R-:W-:-:S05]  /*2bd0*/  @P0 IMAD.MOV.U32 R0, RZ, RZ, R19 ;  /* 0x000000ffff000224 */ /* 0x000fca00078e0013 */
[----:B------:R-:W-:Y:S01]  /*2be0*/  @P0 DSETP.MAX.AND P1, P2, R18, R14, PT ;  /* 0x0000000e1200022a */ /* 0x000fe20003a2f000 */
[----:B------:R-:W-:-:S05]  /*2bf0*/  @P0 IMAD.MOV.U32 R3, RZ, RZ, R14 ;  /* 0x000000ffff030224 */ /* 0x000fca00078e000e */
[----:B------:R-:W-:Y:S01]  /*2c00*/  @P0 FSEL R14, R0, R15, P1 ;  /* 0x0000000f000e0208 */ /* 0x000fe20000800000 */
[----:B------:R-:W-:Y:S01]  /*2c10*/  @P0 IMAD.MOV.U32 R0, RZ, RZ, R18 ;  /* 0x000000ffff000224 */ /* 0x000fe200078e0012 */
[----:B------:R-:W-:-:S04]  /*2c20*/  @P0 LOP3.LUT R15, R15, 0x80000, RZ, 0xfc, !PT ;  /* 0x000800000f0f0812 */ /* 0x000fc800078efcff */
[----:B------:R-:W-:Y:S02]  /*2c30*/  @P0 SEL R3, R0, R3, P1 ;  /* 0x0000000300030207 */ /* 0x000fe40000800000 */
[----:B------:R-:W-:Y:S02]  /*2c40*/  @P0 SEL R19, R15, R14, P2 ;  /* 0x0000000e0f130207 */ /* 0x000fe40001000000 */
[----:B------:R-:W-:Y:S01]  /*2c50*/  @P0 MOV R18, R3 ;  /* 0x0000000300120202 */ /* 0x000fe20000000f00 */
[----:B------:R-:W-:Y:S06]  /*2c60*/  BRA `(.L_x_27) ;  /* 0x0000000000407947 */ /* 0x000fec0003800000 */
.L_x_26:
[----:B------:R-:W-:Y:S02]  /*2c70*/  ISETP.NE.AND P0, PT, R25, R30, PT ;  /* 0x0000001e1900720c */ /* 0x000fe40003f05270 */
[----:B------:R-:W-:-:S11]  /*2c80*/  CS2R R18, SRZ ;  /* 0x0000000000127805 */ /* 0x000fd6000001ff00 */
[----:B------:R-:W-:Y:S05]  /*2c90*/  @!P0 BRA `(.L_x_27) ;  /* 0x0000000000348947 */ /* 0x000fea0003800000 */
[----:B------:R-:W1:Y:S08]  /*2ca0*/  LDC R0, c[0x0][0x3a4] ;  /* 0x0000e900ff007b82 */ /* 0x000e700000000800 */
[----:B0-----:R-:W0:Y:S01]  /*2cb0*/  LDC.64 R14, c[0x0][0x380] ;  /* 0x0000e000ff0e7b82 */ /* 0x001e220000000a00 */
[CC--:B-1----:R-:W-:Y:S02]  /*2cc0*/  IMAD R3, R25.reuse, R0.reuse, -R0 ;  /* 0x0000000019037224 */ /* 0x0c2fe400078e0a00 */
[----:B------:R-:W-:-:S02]  /*2cd0*/  IMAD R17, R25, R0, R32 ;  /* 0x0000000019117224 */ /* 0x000fc400078e0220 */
[----:B------:R-:W-:-:S04]  /*2ce0*/  IMAD.IADD R3, R3, 0x1, R32 ;  /* 0x0000000103037824 */ /* 0x000fc800078e0220 */
[----:B0-----:R-:W-:-:S04]  /*2cf0*/  IMAD.WIDE R20, R3, 0x4, R14 ;  /* 0x0000000403147825 */ /* 0x001fc800078e020e */
[----:B------:R-:W-:Y:S02]  /*2d00*/  IMAD.WIDE R16, R17, 0x4, R14 ;  /* 0x0000000411107825 */ /* 0x000fe400078e020e */
[----:B------:R-:W2:Y:S04]  /*2d10*/  LDG.E.CONSTANT R20, desc[UR6][R20.64] ;  /* 0x0000000614147981 */ /* 0x000ea8000c1e9900 */
[----:B------:R-:W3:Y:S01]  /*2d20*/  LDG.E.CONSTANT R14, desc[UR6][R16.64] ;  /* 0x00000006100e7981 */ /* 0x000ee2000c1e9900 */
[----:B--2---:R-:W-:Y:S08]  /*2d30*/  F2F.F64.F32 R18, R20 ;  /* 0x0000001400127310 */ /* 0x004ff00000201800 */
[----:B---3--:R-:W0:Y:S02]  /*2d40*/  F2F.F64.F32 R14, R14 ;  /* 0x0000000e000e7310 */ /* 0x008e240000201800 */
[----:B0-----:R-:W-:-:S08]  /*2d50*/  DADD R18, R14, -R18 ;  /* 0x000000000e127229 */ /* 0x001fd00000000812 */
[----:B------:R-:W-:-:S11]  /*2d60*/  DADD R18, -RZ, |R18| ;  /* 0x00000000ff127229 */ /* 0x000fd60000000512 */
.L_x_27:
[----:B------:R-:W-:Y:S01]  /*2d70*/  ISETP.NE.AND P0, PT, R4, RZ, PT ;  /* 0x000000ff0400720c */ /* 0x000fe20003f05270 */
[----:B------:R-:W-:-:S03]  /*2d80*/  DADD R10, R10, -R18 ;  /* 0x000000000a0a7229 */ /* 0x000fc60000000812 */
[----:B------:R-:W-:-:S13]  /*2d90*/  ISETP.EQ.OR P0, PT, R5, RZ, !P0 ;  /* 0x000000ff0500720c */ /* 0x000fda0004702670 */
[----:B------:R-:W-:Y:S05]  /*2da0*/  @P0 BRA `(.L_x_28) ;  /* 0x0000000000cc0947 */ /* 0x000fea0003800000 */
[----:B------:R-:W-:Y:S01]  /*2db0*/  DSETP.NEU.AND P0, PT, R10, RZ, PT ;  /* 0x000000ff0a00722a */ /* 0x000fe20003f0d000 */
[----:B0-----:R-:W-:-:S13]  /*2dc0*/  CS2R R14, SRZ ;  /* 0x00000000000e7805 */ /* 0x001fda000001ff00 */
[----:B------:R-:W-:Y:S05]  /*2dd0*/  @!P0 BRA `(.L_x_29) ;  /* 0x0000000000a08947 */ /* 0x000fea0003800000 */
[----:B------:R-:W0:Y:S01]  /*2de0*/  S2R R3, SR_CgaCtaId ;  /* 0x0000000000037919 */ /* 0x000e220000008800 */
[----:B------:R-:W-:Y:S01]  /*2df0*/  MOV R0, 0x400 ;  /* 0x0000040000007802 */ /* 0x000fe20000000f00 */
[----:B------:R-:W-:Y:S01]  /*2e00*/  IMAD R17, R8, 0x4, R31 ;  /* 0x0000000408117824 */ /* 0x000fe200078e021f */
[----:B------:R-:W1:Y:S01]  /*2e10*/  LDC.64 R14, c[0x0][0x380] ;  /* 0x0000e000ff0e7b82 */ /* 0x000e620000000a00 */
[----:B------:R-:W2:Y:S04]  /*2e20*/  LDCU UR4, c[0x0][0x3a4] ;  /* 0x00007480ff0477ac */ /* 0x000ea80008000800 */
[----:B------:R-:W2:Y:S01]  /*2e30*/  LDS R17, [R17+0x4] ;  /* 0x0000040011117984 */ /* 0x000ea20000000800 */
[----:B0-----:R-:W-:-:S05]  /*2e40*/  LEA R0, R3, R0, 0x18 ;  /* 0x0000000003007211 */ /* 0x001fca00078ec0ff */
[----:B------:R-:W-:-:S05]  /*2e50*/  IMAD R16, R9, 0x4, R0 ;  /* 0x0000000409107824 */ /* 0x000fca00078e0200 */
[----:B------:R-:W0:Y:S01]  /*2e60*/  LDS R3, [R16] ;  /* 0x0000000010037984 */ /* 0x000e220000000800 */
[----:B--2---:R-:W-:-:S04]  /*2e70*/  IMAD R19, R17, UR4, R32 ;  /* 0x0000000411137c24 */ /* 0x004fc8000f8e0220 */
[----:B-1----:R-:W-:-:S05]  /*2e80*/  IMAD.WIDE R18, R19, 0x4, R14 ;  /* 0x0000000413127825 */ /* 0x002fca00078e020e */
[----:B------:R-:W2:Y:S01]  /*2e90*/  LDG.E.CONSTANT R0, desc[UR6][R18.64] ;  /* 0x0000000612007981 */ /* 0x000ea2000c1e9900 */
[----:B0-----:R-:W-:-:S04]  /*2ea0*/  IMAD R3, R3, UR4, R32 ;  /* 0x0000000403037c24 */ /* 0x001fc8000f8e0220 */
[----:B------:R-:W-:-:S05]  /*2eb0*/  IMAD.WIDE R20, R3, 0x4, R14 ;  /* 0x0000000403147825 */ /* 0x000fca00078e020e */
[----:B------:R-:W3:Y:S01]  /*2ec0*/  LDG.E.CONSTANT R3, desc[UR6][R20.64] ;  /* 0x0000000614037981 */ /* 0x000ee2000c1e9900 */
[----:B------:R-:W0:Y:S01]  /*2ed0*/  MUFU.RCP64H R15, R11 ;  /* 0x0000000b000f7308 */ /* 0x000e220000001800 */
[----:B------:R-:W-:-:S06]  /*2ee0*/  MOV R14, 0x1 ;  /* 0x00000001000e7802 */ /* 0x000fcc0000000f00 */
        /* <DEDUP_REMOVED lines=8> */
[----:B------:R-:W-:-:S08]  /*2f70*/  DMUL R18, R14, R16 ;  /* 0x000000100e127228 */ /* 0x000fd00000000000 */
[----:B------:R-:W-:-:S08]  /*2f80*/  DFMA R20, -R10, R18, R16 ;  /* 0x000000120a14722b */ /* 0x000fd00000000110 */
[----:B------:R-:W-:Y:S01]  /*2f90*/  DFMA R14, R14, R20, R18 ;  /* 0x000000140e0e722b */ /* 0x000fe20000000012 */
[----:B------:R-:W-:-:S09]  /*2fa0*/  FSETP.GEU.AND P1, PT, |R17|, 6.5827683646048100446e-37, PT ;  /* 0x036000001100780b */ /* 0x000fd20003f2e200 */
[----:B------:R-:W-:-:S05]  /*2fb0*/  FFMA R18, RZ, R11, R15 ;  /* 0x0000000bff127223 */ /* 0x000fca000000000f */
[----:B------:R-:W-:-:S13]  /*2fc0*/  FSETP.GT.AND P0, PT, |R18|, 1.469367938527859385e-39, PT ;  /* 0x001000001200780b */ /* 0x000fda0003f04200 */
[----:B------:R-:W-:Y:S05]  /*2fd0*/  @P0 BRA P1, `(.L_x_29) ;  /* 0x0000000000200947 */ /* 0x000fea0000800000 */
[----:B------:R-:W-:Y:S01]  /*2fe0*/  IMAD.MOV.U32 R0, RZ, RZ, R16 ;  /* 0x000000ffff007224 */ /* 0x000fe200078e0010 */
[----:B------:R-:W-:Y:S01]  /*2ff0*/  MOV R34, 0x3040 ;  /* 0x0000304000227802 */ /* 0x000fe20000000f00 */
[----:B------:R-:W-:Y:S01]  /*3000*/  IMAD.MOV.U32 R3, RZ, RZ, R17 ;  /* 0x000000ffff037224 */ /* 0x000fe200078e0011 */
[----:B------:R-:W-:Y:S01]  /*3010*/  MOV R17, R11 ;  /* 0x0000000b00117202 */ /* 0x000fe20000000f00 */
[----:B------:R-:W-:-:S07]  /*3020*/  IMAD.MOV.U32 R16, RZ, RZ, R10 ;  /* 0x000000ffff107224 */ /* 0x000fce00078e000a */
[----:B-----5:R-:W-:Y:S05]  /*3030*/  CALL.REL.NOINC `($__internal_0_$__cuda_sm20_div_rn_f64_full) ;  /* 0x0000000000447944 */ /* 0x020fea0003c00000 */
[----:B------:R-:W-:Y:S02]  /*3040*/  IMAD.MOV.U32 R14, RZ, RZ, R22 ;  /* 0x000000ffff0e7224 */ /* 0x000fe400078e0016 */
[----:B------:R-:W-:-:S07]  /*3050*/  IMAD.MOV.U32 R15, RZ, RZ, R23 ;  /* 0x000000ffff0f7224 */ /* 0x000fce00078e0017 */
.L_x_29:
[----:B-----5:R-:W0:Y:S01]  /*3060*/  F2F.F64.F32 R18, R6 ;  /* 0x0000000600127310 */ /* 0x020e220000201800 */
[----:B------:R-:W-:Y:S01]  /*3070*/  DADD R16, -R14, 1 ;  /* 0x3ff000000e107429 */ /* 0x000fe20000000100 */
[----:B------:R-:W1:Y:S01]  /*3080*/  LDC.64 R20, c[0x0][0x3b8] ;  /* 0x0000ee00ff147b82 */ /* 0x000e620000000a00 */
[----:B0-----:R-:W-:-:S08]  /*3090*/  DMUL R14, R18, R14 ;  /* 0x0000000e120e7228 */ /* 0x001fd00000000000 */
[----:B------:R-:W-:Y:S01]  /*30a0*/  DFMA R12, R12, R16, R14 ;  /* 0x000000100c0c722b */ /* 0x000fe2000000000e */
[----:B-1----:R-:W-:-:S05]  /*30b0*/  IMAD.WIDE R14, R7, 0x4, R20 ;  /* 0x00000004070e7825 */ /* 0x002fca00078e0214 */
[----:B------:R-:W0:Y:S02]  /*30c0*/  F2F.F32.F64 R3, R12 ;  /* 0x0000000c00037310 */ /* 0x000e240000301000 */
[----:B0-----:R1:W-:Y:S03]  /*30d0*/  STG.E desc[UR6][R14.64], R3 ;  /* 0x000000030e007986 */ /* 0x0013e6000c101906 */
.L_x_28:
[----:B------:R-:W2:Y:S01]  /*30e0*/  LDCU UR4, c[0x0][0x3a8] ;  /* 0x00007500ff0477ac */ /* 0x000ea20008000800 */
[----:B0-----:R-:W-:Y:S01]  /*30f0*/  IMAD.MOV.U32 R33, RZ, RZ, R2 ;  /* 0x000000ffff217224 */ /* 0x001fe200078e0002 */
[----:B------:R-:W-:Y:S01]  /*3100*/  MOV R35, R5 ;  /* 0x0000000500237202 */ /* 0x000fe20000000f00 */
[----:B------:R-:W-:Y:S01]  /*3110*/  IMAD.MOV.U32 R29, RZ, RZ, R4 ;  /* 0x000000ffff1d7224 */ /* 0x000fe200078e0004 */
[----:B--2---:R-:W-:-:S13]  /*3120*/  ISETP.GE.AND P0, PT, R2, UR4, PT ;  /* 0x0000000402007c0c */ /* 0x004fda000bf06270 */
[----:B------:R-:W-:Y:S05]  /*3130*/  @!P0 BRA `(.L_x_30) ;  /* 0xffffffe800148947 */ /* 0x000fea000383ffff */
[----:B------:R-:W-:Y:S05]  /*3140*/  EXIT ;  /* 0x000000000000794d */ /* 0x000fea0003800000 */
        .weak           $__internal_0_$__cuda_sm20_div_rn_f64_full
        .type           $__internal_0_$__cuda_sm20_div_rn_f64_full,@function
        .size           $__internal_0_$__cuda_sm20_div_rn_f64_full,(.L_x_101 - $__internal_0_$__cuda_sm20_div_rn_f64_full)
$__internal_0_$__cuda_sm20_div_rn_f64_full:
[C---:B------:R-:W-:Y:S01]  /*3150*/  FSETP.GEU.AND P0, PT, |R17|.reuse, 1.469367938527859385e-39, PT ;  /* 0x001000001100780b */ /* 0x040fe20003f0e200 */
[----:B------:R-:W-:Y:S01]  /*3160*/  IMAD.MOV.U32 R18, RZ, RZ, 0x1 ;  /* 0x00000001ff127424 */ /* 0x000fe200078e00ff */
[----:B------:R-:W-:Y:S01]  /*3170*/  LOP3.LUT R14, R17, 0x800fffff, RZ, 0xc0, !PT ;  /* 0x800fffff110e7812 */ /* 0x000fe200078ec0ff */
[----:B------:R-:W-:-:S03]  /*3180*/  IMAD.MOV.U32 R26, RZ, RZ, 0x1ca00000 ;  /* 0x1ca00000ff1a7424 */ /* 0x000fc600078e00ff */
[----:B------:R-:W-:Y:S01]  /*3190*/  LOP3.LUT R15, R14, 0x3ff00000, RZ, 0xfc, !PT ;  /* 0x3ff000000e0f7812 */ /* 0x000fe200078efcff */
[----:B------:R-:W-:-:S06]  /*31a0*/  IMAD.MOV.U32 R14, RZ, RZ, R16 ;  /* 0x000000ffff0e7224 */ /* 0x000fcc00078e0010 */
[----:B------:R-:W-:-:S06]  /*31b0*/  @!P0 DMUL R14, R16, 8.98846567431157953865e+307 ;  /* 0x7fe00000100e8828 */ /* 0x000fcc0000000000 */
[----:B------:R-:W0:Y:S02]  /*31c0*/  MUFU.RCP64H R19, R15 ;  /* 0x0000000f00137308 */ /* 0x000e240000001800 */
[----:B0-----:R-:W-:-:S08]  /*31d0*/  DFMA R24, R18, -R14, 1 ;  /* 0x3ff000001218742b */ /* 0x001fd0000000080e */
[----:B------:R-:W-:-:S08]  /*31e0*/  DFMA R24, R24, R24, R24 ;  /* 0x000000181818722b */ /* 0x000fd00000000018 */
[----:B------:R-:W-:Y:S01]  /*31f0*/  DFMA R24, R18, R24, R18 ;  /* 0x000000181218722b */ /* 0x000fe20000000012 */
[----:B------:R-:W-:Y:S01]  /*3200*/  IMAD.MOV.U32 R19, RZ, RZ, R3 ;  /* 0x000000ffff137224 */ /* 0x000fe200078e0003 */
[----:B------:R-:W-:Y:S02]  /*3210*/  MOV R18, R0 ;  /* 0x0000000000127202 */ /* 0x000fe40000000f00 */
[----:B------:R-:W-:Y:S02]  /*3220*/  LOP3.LUT R0, R17, 0x7ff00000, RZ, 0xc0, !PT ;  /* 0x7ff0000011007812 */ /* 0x000fe400078ec0ff */
[----:B------:R-:W-:Y:S02]  /*3230*/  LOP3.LUT R3, R19, 0x7ff00000, RZ, 0xc0, !PT ;  /* 0x7ff0000013037812 */ /* 0x000fe400078ec0ff */
[----:B------:R-:W-:Y:S01]  /*3240*/  DFMA R22, R24, -R14, 1 ;  /* 0x3ff000001816742b */ /* 0x000fe2000000080e */
[----:B------:R-:W-:Y:S01]  /*3250*/  IMAD.MOV.U32 R20, RZ, RZ, R18 ;  /* 0x000000ffff147224 */ /* 0x000fe200078e0012 */
[----:B------:R-:W-:-:S04]  /*3260*/  ISETP.GE.U32.AND P1, PT, R3, R0, PT ;  /* 0x000000000300720c */ /* 0x000fc80003f26070 */
[----:B------:R-:W-:Y:S02]  /*3270*/  SEL R21, R26, 0x63400000, !P1 ;  /* 0x634000001a157807 */ /* 0x000fe40004800000 */
[----:B------:R-:W-:Y:S01]  /*3280*/  DFMA R22, R24, R22, R24 ;  /* 0x000000161816722b */ /* 0x000fe20000000018 */
[----:B------:R-:W-:Y:S02]  /*3290*/  FSETP.GEU.AND P1, PT, |R19|, 1.469367938527859385e-39, PT ;  /* 0x001000001300780b */ /* 0x000fe40003f2e200 */
[----:B------:R-:W-:-:S11]  /*32a0*/  LOP3.LUT R21, R21, 0x800fffff, R19, 0xf8, !PT ;  /* 0x800fffff15157812 */ /* 0x000fd600078ef813 */
[----:B------:R-:W-:Y:S05]  /*32b0*/  @P1 BRA `(.L_x_31) ;  /* 0x0000000000201947 */ /* 0x000fea0003800000 */
[----:B------:R-:W-:-:S04]  /*32c0*/  LOP3.LUT R24, R17, 0x7ff00000, RZ, 0xc0, !PT ;  /* 0x7ff0000011187812 */ /* 0x000fc800078ec0ff */
[----:B------:R-:W-:Y:S02]  /*32d0*/  ISETP.GE.U32.AND P1, PT, R3, R24, PT ;  /* 0x000000180300720c */ /* 0x000fe40003f26070 */
[----:B------:R-:W-:Y:S02]  /*32e0*/  MOV R24, RZ ;  /* 0x000000ff00187202 */ /* 0x000fe40000000f00 */
[----:B------:R-:W-:-:S04]  /*32f0*/  SEL R3, R26, 0x63400000, !P1 ;  /* 0x634000001a037807 */ /* 0x000fc80004800000 */
[----:B------:R-:W-:-:S04]  /*3300*/  LOP3.LUT R3, R3, 0x80000000, R19, 0xf8, !PT ;  /* 0x8000000003037812 */ /* 0x000fc800078ef813 */
[----:B------:R-:W-:-:S06]  /*3310*/  LOP3.LUT R25, R3, 0x100000, RZ, 0xfc, !PT ;  /* 0x0010000003197812 */ /* 0x000fcc00078efcff */
[----:B------:R-:W-:-:S10]  /*3320*/  DFMA R20, R20, 2, -R24 ;  /* 0x400000001414782b */ /* 0x000fd40000000818 */
[----:B------:R-:W-:-:S07]  /*3330*/  LOP3.LUT R3, R21, 0x7ff00000, RZ, 0xc0, !PT ;  /* 0x7ff0000015037812 */ /* 0x000fce00078ec0ff */
.L_x_31:
[----:B------:R-:W-:Y:S01]  /*3340*/  VIADD R36, R3, 0xffffffff ;  /* 0xffffffff03247836 */ /* 0x000fe20000000000 */
[----:B------:R-:W-:Y:S01]  /*3350*/  @!P0 LOP3.LUT R0, R15, 0x7ff00000, RZ, 0xc0, !PT ;  /* 0x7ff000000f008812 */ /* 0x000fe200078ec0ff */
[----:B------:R-:W-:-:S03]  /*3360*/  DMUL R24, R22, R20 ;  /* 0x0000001416187228 */ /* 0x000fc60000000000 */
[----:B------:R-:W-:Y:S01]  /*3370*/  ISETP.GT.U32.AND P0, PT, R36, 0x7feffffe, PT ;  /* 0x7feffffe2400780c */ /* 0x000fe20003f04070 */
[----:B------:R-:W-:-:S04]  /*3380*/  VIADD R36, R0, 0xffffffff ;  /* 0xffffffff00247836 */ /* 0x000fc80000000000 */
[----:B------:R-:W-:Y:S01]  /*3390*/  DFMA R26, R24, -R14, R20 ;  /* 0x8000000e181a722b */ /* 0x000fe20000000014 */
[----:B------:R-:W-:-:S07]  /*33a0*/  ISETP.GT.U32.OR P0, PT, R36, 0x7feffffe, P0 ;  /* 0x7feffffe2400780c */ /* 0x000fce0000704470 */
[----:B------:R-:W-:-:S06]  /*33b0*/  DFMA R26, R22, R26, R24 ;  /* 0x0000001a161a722b */ /* 0x000fcc0000000018 */
[----:B------:R-:W-:Y:S05]  /*33c0*/  @P0 BRA `(.L_x_32) ;  /* 0x0000000000740947 */ /* 0x000fea0003800000 */
[----:B------:R-:W-:Y:S01]  /*33d0*/  LOP3.LUT R18, R19, 0x7ff00000, RZ, 0xc0, !PT ;  /* 0x7ff0000013127812 */ /* 0x000fe200078ec0ff */
[----:B------:R-:W-:Y:S01]  /*33e0*/  IMAD.MOV.U32 R19, RZ, RZ, 0x1ca00000 ;  /* 0x1ca00000ff137424 */ /* 0x000fe200078e00ff */
[----:B------:R-:W-:-:S04]  /*33f0*/  LOP3.LUT R3, R17, 0x7ff00000, RZ, 0xc0, !PT ;  /* 0x7ff0000011037812 */ /* 0x000fc800078ec0ff */
[CC--:B------:R-:W-:Y:S02]  /*3400*/  VIADDMNMX R0, R18.reuse, -R3.reuse, 0xb9600000, !PT ;  /* 0xb960000012007446 */ /* 0x0c0fe40007800903 */
[----:B------:R-:W-:Y:S01]  /*3410*/  ISETP.GE.U32.AND P0, PT, R18, R3, PT ;  /* 0x000000031200720c */ /* 0x000fe20003f06070 */
[----:B------:R-:W-:Y:S01]  /*3420*/  IMAD.MOV.U32 R18, RZ, RZ, RZ ;  /* 0x000000ffff127224 */ /* 0x000fe200078e00ff */
[----:B------:R-:W-:Y:S02]  /*3430*/  VIMNMX R0, PT, PT, R0, 0x46a00000, PT ;  /* 0x46a0000000007848 */ /* 0x000fe40003fe0100 */
[----:B------:R-:W-:-:S04]  /*3440*/  SEL R3, R19, 0x63400000, !P0 ;  /* 0x6340000013037807 */ /* 0x000fc80004000000 */
[----:B------:R-:W-:-:S05]  /*3450*/  IADD3 R0, PT, PT, -R3, R0, RZ ;  /* 0x0000000003007210 */ /* 0x000fca0007ffe1ff */
[----:B------:R-:W-:-:S06]  /*3460*/  VIADD R19, R0, 0x7fe00000 ;  /* 0x7fe0000000137836 */ /* 0x000fcc0000000000 */
[----:B------:R-:W-:-:S10]  /*3470*/  DMUL R22, R26, R18 ;  /* 0x000000121a167228 */ /* 0x000fd40000000000 */
[----:B------:R-:W-:-:S13]  /*3480*/  FSETP.GTU.AND P0, PT, |R23|, 1.469367938527859385e-39, PT ;  /* 0x001000001700780b */ /* 0x000fda0003f0c200 */
[----:B------:R-:W-:Y:S05]  /*3490*/  @P0 BRA `(.L_x_33) ;  /* 0x0000000000940947 */ /* 0x000fea0003800000 */
[----:B------:R-:W-:Y:S01]  /*34a0*/  DFMA R14, R26, -R14, R20 ;  /* 0x8000000e1a0e722b */ /* 0x000fe20000000014 */
[----:B------:R-:W-:-:S09]  /*34b0*/  IMAD.MOV.U32 R18, RZ, RZ, RZ ;  /* 0x000000ffff127224 */ /* 0x000fd200078e00ff */
[C---:B------:R-:W-:Y:S02]  /*34c0*/  FSETP.NEU.AND P0, PT, R15.reuse, RZ, PT ;  /* 0x000000ff0f00720b */ /* 0x040fe40003f0d000 */
[----:B------:R-:W-:-:S04]  /*34d0*/  LOP3.LUT R17, R15, 0x80000000, R17, 0x48, !PT ;  /* 0x800000000f117812 */ /* 0x000fc800078e4811 */
[----:B------:R-:W-:-:S07]  /*34e0*/  LOP3.LUT R19, R17, R19, RZ, 0xfc, !PT ;  /* 0x0000001311137212 */ /* 0x000fce00078efcff */
[----:B------:R-:W-:Y:S05]  /*34f0*/  @!P0 BRA `(.L_x_33) ;  /* 0x00000000007c8947 */ /* 0x000fea0003800000 */
[C---:B------:R-:W-:Y:S01]  /*3500*/  IADD3 R15, PT, PT, -R0.reuse, RZ, RZ ;  /* 0x000000ff000f7210 */ /* 0x040fe20007ffe1ff */
[----:B------:R-:W-:Y:S01]  /*3510*/  IMAD.MOV.U32 R14, RZ, RZ, RZ ;  /* 0x000000ffff0e7224 */ /* 0x000fe200078e00ff */
[----:B------:R-:W-:Y:S01]  /*3520*/  DMUL.RP R18, R26, R18 ;  /* 0x000000121a127228 */ /* 0x000fe20000008000 */
[----:B------:R-:W-:-:S04]  /*3530*/  IADD3 R3, PT, PT, -R0, -0x43300000, RZ ;  /* 0xbcd0000000037810 */ /* 0x000fc80007ffe1ff */
[----:B------:R-:W-:-:S05]  /*3540*/  DFMA R14, R22, -R14, R26 ;  /* 0x8000000e160e722b */ /* 0x000fca000000001a */
[----:B------:R-:W-:-:S05]  /*3550*/  LOP3.LUT R17, R19, R17, RZ, 0x3c, !PT ;  /* 0x0000001113117212 */ /* 0x000fca00078e3cff */
[----:B------:R-:W-:-:S04]  /*3560*/  FSETP.NEU.AND P0, PT, |R15|, R3, PT ;  /* 0x000000030f00720b */ /* 0x000fc80003f0d200 */
[----:B------:R-:W-:Y:S02]  /*3570*/  FSEL R22, R18, R22, !P0 ;  /* 0x0000001612167208 */ /* 0x000fe40004000000 */
[----:B------:R-:W-:Y:S01]  /*3580*/  FSEL R23, R17, R23, !P0 ;  /* 0x0000001711177208 */ /* 0x000fe20004000000 */
[----:B------:R-:W-:Y:S06]  /*3590*/  BRA `(.L_x_33) ;  /* 0x0000000000547947 */ /* 0x000fec0003800000 */
.L_x_32:
[----:B------:R-:W-:-:S14]  /*35a0*/  DSETP.NAN.AND P0, PT, R18, R18, PT ;  /* 0x000000121200722a */ /* 0x000fdc0003f08000 */
[----:B------:R-:W-:Y:S05]  /*35b0*/  @P0 BRA `(.L_x_34) ;  /* 0x0000000000440947 */ /* 0x000fea0003800000 */
[----:B------:R-:W-:-:S14]  /*35c0*/  DSETP.NAN.AND P0, PT, R16, R16, PT ;  /* 0x000000101000722a */ /* 0x000fdc0003f08000 */
[----:B------:R-:W-:Y:S05]  /*35d0*/  @P0 BRA `(.L_x_35) ;  /* 0x0000000000300947 */ /* 0x000fea0003800000 */
[----:B------:R-:W-:Y:S01]  /*35e0*/  ISETP.NE.AND P0, PT, R3, R0, PT ;  /* 0x000000000300720c */ /* 0x000fe20003f05270 */
[----:B------:R-:W-:Y:S02]  /*35f0*/  IMAD.MOV.U32 R22, RZ, RZ, 0x0 ;  /* 0x00000000ff167424 */ /* 0x000fe400078e00ff */
[----:B------:R-:W-:-:S10]  /*3600*/  IMAD.MOV.U32 R23, RZ, RZ, -0x80000 ;  /* 0xfff80000ff177424 */ /* 0x000fd400078e00ff */
[----:B------:R-:W-:Y:S05]  /*3610*/  @!P0 BRA `(.L_x_33) ;  /* 0x0000000000348947 */ /* 0x000fea0003800000 */
[----:B------:R-:W-:Y:S02]  /*3620*/  ISETP.NE.AND P0, PT, R3, 0x7ff00000, PT ;  /* 0x7ff000000300780c */ /* 0x000fe40003f05270 */
[----:B------:R-:W-:Y:S02]  /*3630*/  LOP3.LUT R23, R19, 0x80000000, R17, 0x48, !PT ;  /* 0x8000000013177812 */ /* 0x000fe400078e4811 */
[----:B------:R-:W-:-:S13]  /*3640*/  ISETP.EQ.OR P0, PT, R0, RZ, !P0 ;  /* 0x000000ff0000720c */ /* 0x000fda0004702670 */
[----:B------:R-:W-:Y:S02]  /*3650*/  @P0 LOP3.LUT R0, R23, 0x7ff00000, RZ, 0xfc, !PT ;  /* 0x7ff0000017000812 */ /* 0x000fe400078efcff */
[----:B------:R-:W-:Y:S01]  /*3660*/  @!P0 MOV R22, RZ ;  /* 0x000000ff00168202 */ /* 0x000fe20000000f00 */
[----:B------:R-:W-:Y:S02]  /*3670*/  @P0 IMAD.MOV.U32 R22, RZ, RZ, RZ ;  /* 0x000000ffff160224 */ /* 0x000fe400078e00ff */
[----:B------:R-:W-:Y:S01]  /*3680*/  @P0 IMAD.MOV.U32 R23, RZ, RZ, R0 ;  /* 0x000000ffff170224 */ /* 0x000fe200078e0000 */
[----:B------:R-:W-:Y:S06]  /*3690*/  BRA `(.L_x_33) ;  /* 0x0000000000147947 */ /* 0x000fec0003800000 */
.L_x_35:
[----:B------:R-:W-:Y:S01]  /*36a0*/  LOP3.LUT R23, R17, 0x80000, RZ, 0xfc, !PT ;  /* 0x0008000011177812 */ /* 0x000fe200078efcff */
[----:B------:R-:W-:Y:S01]  /*36b0*/  IMAD.MOV.U32 R22, RZ, RZ, R16 ;  /* 0x000000ffff167224 */ /* 0x000fe200078e0010 */
[----:B------:R-:W-:Y:S06]  /*36c0*/  BRA `(.L_x_33) ;  /* 0x0000000000087947 */ /* 0x000fec0003800000 */
.L_x_34:
[----:B------:R-:W-:Y:S02]  /*36d0*/  LOP3.LUT R23, R19, 0x80000, RZ, 0xfc, !PT ;  /* 0x0008000013177812 */ /* 0x000fe400078efcff */
[----:B------:R-:W-:-:S07]  /*36e0*/  MOV R22, R18 ;  /* 0x0000001200167202 */ /* 0x000fce0000000f00 */
.L_x_33:
[----:B------:R-:W-:Y:S02]  /*36f0*/  IMAD.MOV.U32 R14, RZ, RZ, R34 ;  /* 0x000000ffff0e7224 */ /* 0x000fe400078e0022 */
[----:B------:R-:W-:-:S04]  /*3700*/  IMAD.MOV.U32 R15, RZ, RZ, 0x0 ;  /* 0x00000000ff0f7424 */ /* 0x000fc800078e00ff */
[----:B------:R-:W-:Y:S05]  /*3710*/  RET.REL.NODEC R14 `(nama_many_series_one_param_time_major_f32) ;  /* 0xffffffc80e387950 */ /* 0x000fea0003c3ffff */
.L_x_36:
[----:B------:R-:W-:-:S00]  /*3720*/  BRA `(.L_x_36) ;  /* 0xfffffffc00fc7947 */ /* 0x000fc0000383ffff */
[----:B------:R-:W-:-:S00]  /*3730*/  NOP ;  /* 0x0000000000007918 */ /* 0x000fc00000000000 */
        /* <DEDUP_REMOVED lines=12> */
.L_x_101:


//--------------------- .text.nama_batch_prefix_f32 --------------------------
	.section	.text.nama_batch_prefix_f32,"ax",@progbits
	.align	128
        .global         nama_batch_prefix_f32
        .type           nama_batch_prefix_f32,@function
        .size           nama_batch_prefix_f32,(.L_x_102 - nama_batch_prefix_f32)
        .other          nama_batch_prefix_f32,@"STO_CUDA_ENTRY STV_DEFAULT"
nama_batch_prefix_f32:
.text.nama_batch_prefix_f32:
[----:B------:R-:W-:Y:S01]  /*0000*/  LDC R1, c[0x0][0x37c] ;  /* 0x0000df00ff017b82 */ /* 0x000fe20000000800 */
[----:B------:R-:W0:Y:S01]  /*0010*/  S2R R27, SR_CTAID.X ;  /* 0x00000000001b7919 */ /* 0x000e220000002500 */
[----:B------:R-:W0:Y:S02]  /*0020*/  LDCU UR4, c[0x0][0x39c] ;  /* 0x00007380ff0477ac */ /* 0x000e240008000800 */
[----:B0-----:R-:W-:-:S13]  /*0030*/  ISETP.GE.AND P0, PT, R27, UR4, PT ;  /* 0x000000041b007c0c */ /* 0x001fda000bf06270 */
[----:B------:R-:W-:Y:S05]  /*0040*/  @P0 EXIT ;  /* 0x000000000000094d */ /* 0x000fea0003800000 */
[----:B------:R-:W0:Y:S01]  /*0050*/  LDC.64 R2, c[0x0][0x390] ;  /* 0x0000e400ff027b82 */ /* 0x000e220000000a00 */
[----:B------:R-:W1:Y:S01]  /*0060*/  LDCU.64 UR10, c[0x0][0x358] ;  /* 0x00006b00ff0a77ac */ /* 0x000e620008000a00 */
[----:B------:R-:W2:Y:S01]  /*0070*/  LDCU UR4, c[0x0][0x398] ;  /* 0x00007300ff0477ac */ /* 0x000ea20008000800 */
[----:B0-----:R-:W-:-:S06]  /*0080*/  IMAD.WIDE.U32 R2, R27, 0x4, R2 ;  /* 0x000000041b027825 */ /* 0x001fcc00078e0002 */
[----:B-1----:R-:W3:Y:S02]  /*0090*/  LDG.E.CONSTANT R2, desc[UR10][R2.64] ;  /* 0x0000000a02027981 */ /* 0x002ee4000c1e9900 */
[----:B---3--:R-:W-:-:S13]  /*00a0*/  R2UR UR14, R2 ;  /* 0x00000000020e72ca */ /* 0x008fda00000e0000 */
[----:B--2---:R-:W-:-:S04]  /*00b0*/  UISETP.GT.AND UP0, UPT, UR14, UR4, UPT ;  /* 0x000000040e00728c */ /* 0x004fc8000bf04270 */
[----:B------:R-:W-:-:S06]  /*00c0*/  UISETP.LT.OR UP0, UPT, UR14, 0x1, UP0 ;  /* 0x000000010e00788c */ /* 0x000fcc0008701670 */
[----:B------:R-:W-:-:S13]  /*00d0*/  PLOP3.LUT P0, PT, PT, PT, UP0, 0x80, 0x8 ;  /* 0x000000000008781c */ /* 0x000fda0003f0f008 */
[----:B------:R-:W-:Y:S05]  /*00e0*/  @P0 EXIT ;  /* 0x000000000000094d */ /* 0x000fea0003800000 */
[----:B------:R-:W0:Y:S01]  /*00f0*/  S2R R0, SR_TID.X ;  /* 0x0000000000007919 */ /* 0x000e220000002100 */
[----:B------:R-:W1:Y:S01]  /*0100*/  LDCU UR8, c[0x0][0x3a0] ;  /* 0x00007400ff0877ac */ /* 0x000e620008000800 */
[----:B------:R-:W-:Y:S01]  /*0110*/  IMAD.U32 R2, RZ, RZ, UR4 ;  /* 0x00000004ff027e24 */ /* 0x000fe2000f8e00ff */
[----:B------:R-:W-:Y:S01]  /*0120*/  BSSY.RECONVERGENT B0, `(.L_x_37) ;  /* 0x0000010000007945 */ /* 0x000fe20003800200 */
[----:B------:R-:W-:Y:S01]  /*0130*/  IMAD R27, R27, UR4, RZ ;  /* 0x000000041b1b7c24 */ /* 0x000fe2000f8e02ff */
[----:B-1----:R-:W-:-:S06]  /*0140*/  UIADD3 UR8, UPT, UPT, UR14, UR8, URZ ;  /* 0x000000080e087290 */ /* 0x002fcc000fffe0ff */
[----:B------:R-:W-:Y:S02]  /*0150*/  ISETP.LT.AND P0, PT, R2, UR8, PT ;  /* 0x0000000802007c0c */ /* 0x000fe4000bf01270 */
[C---:B0-----:R-:W-:Y:S02]  /*0160*/  ISETP.GE.AND P1, PT, R0.reuse, UR4, PT ;  /* 0x0000000400007c0c */ /* 0x041fe4000bf26270 */
[----:B------:R-:W-:-:S11]  /*0170*/  ISETP.NE.OR P0, PT, R0, RZ, P0 ;  /* 0x000000ff0000720c */ /* 0x000fd60000705670 */
[----:B------:R-:W-:Y:S05]  /*0180*/  @P1 BRA `(.L_x_38) ;  /* 0x0000000000241947 */ /* 0x000fea0003800000 */
[----:B------:R-:W0:Y:S01]  /*0190*/  LDC R7, c[0x0][0x360] ;  /* 0x0000d800ff077b82 */ /* 0x000e220000000800 */
[----:B------:R-:W-:-:S07]  /*01a0*/  IMAD.MOV.U32 R9, RZ, RZ, 0x7fc00000 ;  /* 0x7fc00000ff097424 */ /* 0x000fce00078e00ff */
[----:B------:R-:W1:Y:S02]  /*01b0*/  LDC.64 R4, c[0x0][0x3a8] ;  /* 0x0000ea00ff047b82 */ /* 0x000e640000000a00 */
.L_x_39:
[--C-:B--2---:R-:W-:Y:S02]  /*01c0*/  IMAD.IADD R3, R27, 0x1, R0.reuse ;  /* 0x000000011b037824 */ /* 0x104fe400078e0200 */
[----:B0-----:R-:W-:Y:S02]  /*01d0*/  IMAD.IADD R0, R7, 0x1, R0 ;  /* 0x0000000107007824 */ /* 0x001fe400078e0200 */
[----:B-1----:R-:W-:-:S03]  /*01e0*/  IMAD.WIDE R2, R3, 0x4, R4 ;  /* 0x0000000403027825 */ /* 0x002fc600078e0204 */
[----:B------:R-:W-:Y:S02]  /*01f0*/  ISETP.GE.AND P1, PT, R0, UR4, PT ;  /* 0x0000000400007c0c */ /* 0x000fe4000bf26270 */
[----:B------:R2:W-:Y:S11]  /*0200*/  STG.E desc[UR10][R2.64], R9 ;  /* 0x0000000902007986 */ /* 0x0005f6000c10190a */
[----:B------:R-:W-:Y:S05]  /*0210*/  @!P1 BRA `(.L_x_39) ;  /* 0xfffffffc00e89947 */ /* 0x000fea000383ffff */
.L_x_38:
[----:B------:R-:W-:Y:S05]  /*0220*/  BSYNC.RECONVERGENT B0 ;  /* 0x0000000000007941 */ /* 0x000fea0003800200 */
.L_x_37:
[----:B------:R-:W-:Y:S06]  /*0230*/  BAR.SYNC.DEFER_BLOCKING 0x0 ;  /* 0x0000000000007b1d */ /* 0x000fec0000010000 */
[----:B------:R-:W-:Y:S05]  /*0240*/  @P0 EXIT ;  /* 0x000000000000094d */ /* 0x000fea0003800000 */
[----:B--2---:R-:W0:Y:S01]  /*0250*/  S2R R3, SR_CgaCtaId ;  /* 0x0000000000037919 */ /* 0x004e220000008800 */
[----:B------:R-:W-:Y:S01]  /*0260*/  MOV R0, 0x400 ;  /* 0x0000040000007802 */ /* 0x000fe20000000f00 */
[----:B------:R-:W1:Y:S01]  /*0270*/  LDCU UR4, c[0x0][0x3a0] ;  /* 0x00007400ff0477ac */ /* 0x000e620008000800 */
[----:B------:R-:W-:Y:S01]  /*0280*/  UIADD3 UR15, UPT, UPT, UR14, 0x1, URZ ;  /* 0x000000010e0f7890 */ /* 0x000fe2000fffe0ff */
[----:B------:R-:W-:Y:S01]  /*0290*/  UMOV UR5, URZ ;  /* 0x000000ff00057c82 */ /* 0x000fe20008000000 */
[----:B0-----:R-:W-:-:S04]  /*02a0*/  LEA R0, R3, R0, 0x18 ;  /* 0x0000000003007211 */ /* 0x001fc800078ec0ff */
[----:B------:R-:W-:Y:S01]  /*02b0*/  R2UR UR16, R0 ;  /* 0x00000000001072ca */ /* 0x000fe200000e0000 */
[----:B-1----:R-:W-:Y:S01]  /*02c0*/  IMAD.U32 R0, RZ, RZ, UR4 ;  /* 0x00000004ff007e24 */ /* 0x002fe2000f8e00ff */
[----:B------:R-:W-:-:S11]  /*02d0*/  UMOV UR4, URZ ;  /* 0x000000ff00047c82 */ /* 0x000fd60008000000 */
[----:B------:R-:W-:-:S12]  /*02e0*/  ULEA UR17, UR14, UR16, 0x2 ;  /* 0x000000100e117291 */ /* 0x000fd8000f8e10ff */
.L_x_44:
[----:B------:R-:W0:Y:S01]  /*02f0*/  LDC.64 R2, c[0x0][0x380] ;  /* 0x0000e000ff027b82 */ /* 0x000e220000000a00 */
[----:B------:R-:W1:Y:S07]  /*0300*/  I2F.U32.RP R4, UR15 ;  /* 0x0000000f00047d06 */ /* 0x000e6e0008209000 */
[----:B------:R-:W2:Y:S01]  /*0310*/  LDC.64 R6, c[0x0][0x380] ;  /* 0x0000e000ff067b82 */ /* 0x000ea20000000a00 */
[----:B0-----:R-:W-:-:S06]  /*0320*/  IMAD.WIDE R2, R0, 0x4, R2 ;  /* 0x0000000400027825 */ /* 0x001fcc00078e0202 */
[----:B------:R0:W5:Y:S01]  /*0330*/  LDG.E.CONSTANT R2, desc[UR10][R2.64] ;  /* 0x0000000a02027981 */ /* 0x000162000c1e9900 */
[----:B-1----:R-:W1:Y:S01]  /*0340*/  MUFU.RCP R4, R4 ;  /* 0x0000000400047308 */ /* 0x002e620000001000 */
[----:B------:R-:W-:Y:S01]  /*0350*/  UIADD3 UR9, UPT, UPT, URZ, -UR15, URZ ;  /* 0x8000000fff097290 */ /* 0x000fe2000fffe0ff */
[----:B------:R-:W-:Y:S01]  /*0360*/  UMOV UR6, URZ ;  /* 0x000000ff00067c82 */ /* 0x000fe20008000000 */
[----:B------:R-:W-:Y:S02]  /*0370*/  UISETP.LT.AND UP0, UPT, URZ, UR5, UPT ;  /* 0x00000005ff00728c */ /* 0x000fe4000bf01270 */
[----:B------:R-:W-:Y:S02]  /*0380*/  ULOP3.LUT UR18, URZ, UR15, URZ, 0x33, !UPT ;  /* 0x0000000fff127292 */ /* 0x000fe4000f8e33ff */
[----:B------:R-:W-:Y:S02]  /*0390*/  USEL UR12, URZ, UR5, UP0 ;  /* 0x00000005ff0c7287 */ /* 0x000fe40008000000 */
[----:B------:R-:W-:Y:S01]  /*03a0*/  UISETP.NE.U32.AND UP0, UPT, UR15, URZ, UPT ;  /* 0x000000ff0f00728c */ /* 0x000fe2000bf05070 */
[----:B-1----:R-:W-:-:S06]  /*03b0*/  VIADD R5, R4, 0xffffffe ;  /* 0x0ffffffe04057836 */ /* 0x002fcc0000000000 */
[----:B------:R-:W1:Y:S02]  /*03c0*/  F2I.FTZ.U32.TRUNC.NTZ R5, R5 ;  /* 0x0000000500057305 */ /* 0x000e64000021f000 */
[----:B-1----:R-:W-:-:S13]  /*03d0*/  R2UR UR7, R5 ;  /* 0x00000000050772ca */ /* 0x002fda00000e0000 */
[----:B------:R-:W-:-:S04]  /*03e0*/  UIMAD UR9, UR9, UR7, URZ ;  /* 0x00000007090972a4 */ /* 0x000fc8000f8e02ff */
[----:B------:R-:W-:-:S07]  /*03f0*/  UIMAD.WIDE.U32 UR6, UR7, UR9, UR6 ;  /* 0x00000009070672a5 */ /* 0x000fce000f8e0006 */
[----:B0-2---:R-:W-:-:S05]  /*0400*/  UMOV UR9, UR7 ;  /* 0x0000000700097c82 */ /* 0x005fca0008000000 */
.L_x_41:
[----:B------:R-:W-:Y:S02]  /*0410*/  UISETP.GE.AND UP1, UPT, UR5, 0x1, UPT ;  /* 0x000000010500788c */ /* 0x000fe4000bf26270 */
[----:B------:R-:W-:Y:S01]  /*0420*/  UMOV UR13, UR5 ;  /* 0x00000005000d7c82 */ /* 0x000fe20008000000 */
[----:B------:R-:W-:-:S06]  /*0430*/  UMOV UR6, UR12 ;  /* 0x0000000c00067c82 */ /* 0x000fcc0008000000 */
[----:B------:R-:W-:Y:S05]  /*0440*/  BRA.U !UP1, `(.L_x_40) ;  /* 0x0000000109407547 */ /* 0x000fea000b800000 */
[----:B------:R-:W-:-:S04]  /*0450*/  UIADD3 UR5, UPT, UPT, UR5, -0x1, URZ ;  /* 0xffffffff05057890 */ /* 0x000fc8000fffe0ff */
[----:B------:R-:W-:-:S04]  /*0460*/  UIMAD.WIDE.U32 UR6, UR9, UR5, URZ ;  /* 0x00000005090672a5 */ /* 0x000fc8000f8e00ff */
[----:B------:R-:W-:-:S04]  /*0470*/  UIADD3 UR7, UPT, UPT, -UR7, URZ, URZ ;  /* 0x000000ff07077290 */ /* 0x000fc8000fffe1ff */
[----:B------:R-:W-:-:S04]  /*0480*/  UIMAD UR6, UR15, UR7, UR5 ;  /* 0x000000070f0672a4 */ /* 0x000fc8000f8e0205 */
[----:B------:R-:W-:-:S11]  /*0490*/  UISETP.GE.U32.AND UP1, UPT, UR6, UR15, UPT ;  /* 0x0000000f0600728c */ /* 0x000fd6000bf26070 */
[----:B------:R-:W-:-:S04]  /*04a0*/  @UP1 UIADD3 UR6, UPT, UPT, -UR15, UR6, URZ ;  /* 0x000000060f061290 */ /* 0x000fc8000fffe1ff */
[----:B------:R-:W-:-:S11]  /*04b0*/  UISETP.GE.U32.AND UP1, UPT, UR6, UR15, UPT ;  /* 0x0000000f0600728c */ /* 0x000fd6000bf26070 */
[----:B------:R-:W-:-:S04]  /*04c0*/  @UP1 UIADD3 UR6, UPT, UPT, -UR15, UR6, URZ ;  /* 0x000000060f061290 */ /* 0x000fc8000fffe1ff */
[----:B------:R-:W-:-:S04]  /*04d0*/  USEL UR6, UR18, UR6, !UP0 ;  /* 0x0000000612067287 */ /* 0x000fc8000c000000 */
[----:B------:R-:W-:-:S09]  /*04e0*/  ULEA UR6, UR6, UR16, 0x2 ;  /* 0x0000001006067291 */ /* 0x000fd2000f8e10ff */
[----:B------:R-:W0:Y:S02]  /*04f0*/  LDS R5, [UR6] ;  /* 0x00000006ff057984 */ /* 0x000e240008000800 */
[----:B0-----:R-:W-:-:S06]  /*0500*/  IMAD.WIDE R4, R5, 0x4, R6 ;  /* 0x0000000405047825 */ /* 0x001fcc00078e0206 */
[----:B------:R-:W2:Y:S02]  /*0510*/  LDG.E.CONSTANT R5, desc[UR10][R4.64] ;  /* 0x0000000a04057981 */ /* 0x000ea4000c1e9900 */
[----:B--2--5:R-:W-:-:S13]  /*0520*/  FSETP.GTU.AND P0, PT, R5, R2, PT ;  /* 0x000000020500720b */ /* 0x024fda0003f0c000 */
[----:B------:R-:W-:Y:S05]  /*0530*/  @!P0 BRA `(.L_x_41) ;  /* 0xfffffffc00b48947 */ /* 0x000fea000383ffff */
[----:B------:R-:W-:-:S05]  /*0540*/  UMOV UR6, UR13 ;  /* 0x0000000d00067c82 */ /* 0x000fca0008000000 */
.L_x_40:
[----:B------:R-:W-:Y:S01]  /*0550*/  IABS R6, UR15 ;  /* 0x0000000f00067c13 */ /* 0x000fe20008000000 */
[----:B------:R-:W-:Y:S01]  /*0560*/  IMAD.U32 R8, RZ, RZ, UR6 ;  /* 0x00000006ff087e24 */ /* 0x000fe2000f8e00ff */
[----:B------:R-:W-:Y:S01]  /*0570*/  IABS R9, UR15 ;  /* 0x0000000f00097c13 */ /* 0x000fe20008000000 */
[----:B------:R-:W-:Y:S01]  /*0580*/  UISETP.LT.AND UP0, UPT, URZ, UR4, UPT ;  /* 0x00000004ff00728c */ /* 0x000fe2000bf01270 */
[----:B------:R-:W0:Y:S01]  /*0590*/  I2F.RP R3, R6 ;  /* 0x0000000600037306 */ /* 0x000e220000209400 */
[----:B------:R-:W-:Y:S01]  /*05a0*/  ISETP.LE.AND P1, PT, RZ, UR6, PT ;  /* 0x00000006ff007c0c */ /* 0x000fe2000bf23270 */
[----:B------:R-:W-:Y:S01]  /*05b0*/  UIADD3 UR5, UPT, UPT, UR6, 0x1, URZ ;  /* 0x0000000106057890 */ /* 0x000fe2000fffe0ff */
[----:B------:R-:W-:Y:S01]  /*05c0*/  IABS R8, R8 ;  /* 0x0000000800087213 */ /* 0x000fe20000000000 */
[----:B------:R-:W-:-:S04]  /*05d0*/  USEL UR6, URZ, UR4, UP0 ;  /* 0x00000004ff067287 */ /* 0x000fc80008000000 */
[----:B0-----:R-:W0:Y:S02]  /*05e0*/  MUFU.RCP R3, R3 ;  /* 0x0000000300037308 */ /* 0x001e240000001000 */
[----:B0-----:R-:W-:Y:S02]  /*05f0*/  VIADD R4, R3, 0xffffffe ;  /* 0x0ffffffe03047836 */ /* 0x001fe40000000000 */
[----:B------:R-:W-:-:S04]  /*0600*/  IMAD.MOV R3, RZ, RZ, -R9 ;  /* 0x000000ffff037224 */ /* 0x000fc800078e0a09 */
[----:B------:R0:W1:Y:S08]  /*0610*/  F2I.FTZ.U32.TRUNC.NTZ R5, R4 ;  /* 0x0000000400057305 */ /* 0x000070000021f000 */
[----:B------:R-:W2:Y:S01]  /*0620*/  I2F.U32.RP R9, UR15 ;  /* 0x0000000f00097d06 */ /* 0x000ea20008209000 */
[----:B0-----:R-:W-:Y:S01]  /*0630*/  IMAD.MOV.U32 R4, RZ, RZ, RZ ;  /* 0x000000ffff047224 */ /* 0x001fe200078e00ff */
[----:B-1----:R-:W-:-:S05]  /*0640*/  IADD3 R7, PT, PT, RZ, -R5, RZ ;  /* 0x80000005ff077210 */ /* 0x002fca0007ffe0ff */
[----:B------:R-:W-:Y:S01]  /*0650*/  IMAD R7, R7, R6, RZ ;  /* 0x0000000607077224 */ /* 0x000fe200078e02ff */
[----:B--2---:R-:W0:Y:S03]  /*0660*/  MUFU.RCP R9, R9 ;  /* 0x0000000900097308 */ /* 0x004e260000001000 */
[----:B------:R-:W-:-:S06]  /*0670*/  IMAD.HI.U32 R5, R5, R7, R4 ;  /* 0x0000000705057227 */ /* 0x000fcc00078e0004 */
[----:B------:R-:W-:-:S04]  /*0680*/  IMAD.HI.U32 R5, R5, R8, RZ ;  /* 0x0000000805057227 */ /* 0x000fc800078e00ff */
[----:B------:R-:W-:Y:S01]  /*0690*/  IMAD R5, R5, R3, R8 ;  /* 0x0000000305057224 */ /* 0x000fe200078e0208 */
[----:B------:R-:W-:-:S04]  /*06a0*/  LOP3.LUT R8, RZ, UR15, RZ, 0x33, !PT ;  /* 0x0000000fff087c12 */ /* 0x000fc8000f8e33ff */
[----:B------:R-:W-:-:S13]  /*06b0*/  ISETP.GT.U32.AND P0, PT, R6, R5, PT ;  /* 0x000000050600720c */ /* 0x000fda0003f04070 */
[----:B------:R-:W-:-:S05]  /*06c0*/  @!P0 IMAD.IADD R5, R5, 0x1, -R6 ;  /* 0x0000000105058824 */ /* 0x000fca00078e0a06 */
[----:B------:R-:W-:-:S13]  /*06d0*/  ISETP.GT.U32.AND P0, PT, R6, R5, PT ;  /* 0x000000050600720c */ /* 0x000fda0003f04070 */
[----:B------:R-:W-:Y:S01]  /*06e0*/  @!P0 IMAD.IADD R5, R5, 0x1, -R6 ;  /* 0x0000000105058824 */ /* 0x000fe200078e0a06 */
[----:B------:R-:W-:Y:S02]  /*06f0*/  ISETP.NE.AND P0, PT, RZ, UR15, PT ;  /* 0x0000000fff007c0c */ /* 0x000fe4000bf05270 */
[----:B0-----:R-:W-:Y:S01]  /*0700*/  IADD3 R6, PT, PT, R9, 0xffffffe, RZ ;  /* 0x0ffffffe09067810 */ /* 0x001fe20007ffe0ff */
[----:B------:R-:W-:Y:S02]  /*0710*/  @!P1 IMAD.MOV R5, RZ, RZ, -R5 ;  /* 0x000000ffff059224 */ /* 0x000fe400078e0a05 */
[----:B------:R-:W-:Y:S01]  /*0720*/  IMAD R9, RZ, RZ, -UR15 ;  /* 0x8000000fff097e24 */ /* 0x000fe2000f8e02ff */
[----:B------:R0:W1:Y:S02]  /*0730*/  F2I.FTZ.U32.TRUNC.NTZ R7, R6 ;  /* 0x0000000600077305 */ /* 0x000064000021f000 */
[----:B------:R-:W-:Y:S02]  /*0740*/  SEL R5, R8, R5, !P0 ;  /* 0x0000000508057207 */ /* 0x000fe40004000000 */
[----:B------:R-:W-:-:S02]  /*0750*/  ISETP.NE.U32.AND P0, PT, RZ, UR15, PT ;  /* 0x0000000fff007c0c */ /* 0x000fc4000bf05070 */
[----:B------:R-:W-:Y:S02]  /*0760*/  LEA R3, R5, UR16, 0x2 ;  /* 0x0000001005037c11 */ /* 0x000fe4000f8e10ff */
[----:B------:R-:W2:Y:S01]  /*0770*/  LDC.64 R4, c[0x0][0x380] ;  /* 0x0000e000ff047b82 */ /* 0x000ea20000000a00 */
[----:B0-----:R-:W-:Y:S02]  /*0780*/  IMAD.MOV.U32 R6, RZ, RZ, RZ ;  /* 0x000000ffff067224 */ /* 0x001fe400078e00ff */
[----:B------:R0:W-:Y:S01]  /*0790*/  STS [R3], R0 ;  /* 0x0000000003007388 */ /* 0x0001e20000000800 */
[----:B-1----:R-:W-:-:S04]  /*07a0*/  IMAD R9, R9, R7, RZ ;  /* 0x0000000709097224 */ /* 0x002fc800078e02ff */
[----:B------:R-:W-:-:S07]  /*07b0*/  IMAD.HI.U32 R9, R7, R9, R6 ;  /* 0x0000000907097227 */ /* 0x000fce00078e0006 */
.L_x_43:
[----:B------:R-:W-:Y:S02]  /*07c0*/  UISETP.GE.AND UP0, UPT, UR4, 0x1, UPT ;  /* 0x000000010400788c */ /* 0x000fe4000bf06270 */
[----:B------:R-:W-:-:S07]  /*07d0*/  UMOV UR7, UR4 ;  /* 0x0000000400077c82 */ /* 0x000fce0008000000 */
[----:B------:R-:W-:Y:S05]  /*07e0*/  BRA.U !UP0, `(.L_x_42) ;  /* 0x0000000108447547 */ /* 0x000fea000b800000 */
[----:B------:R-:W-:-:S06]  /*07f0*/  UIADD3 UR4, UPT, UPT, UR4, -0x1, URZ ;  /* 0xffffffff04047890 */ /* 0x000fcc000fffe0ff */
[----:B0-----:R-:W-:-:S04]  /*0800*/  IMAD.HI.U32 R3, R9, UR4, RZ ;  /* 0x0000000409037c27 */ /* 0x001fc8000f8e00ff */
[----:B------:R-:W-:Y:S02]  /*0810*/  IMAD.U32 R6, RZ, RZ, UR4 ;  /* 0x00000004ff067e24 */ /* 0x000fe4000f8e00ff */
[----:B------:R-:W-:-:S04]  /*0820*/  IMAD.MOV R3, RZ, RZ, -R3 ;  /* 0x000000ffff037224 */ /* 0x000fc800078e0a03 */
[----:B------:R-:W-:-:S05]  /*0830*/  IMAD R3, R3, UR15, R6 ;  /* 0x0000000f03037c24 */ /* 0x000fca000f8e0206 */
[----:B------:R-:W-:-:S13]  /*0840*/  ISETP.GE.U32.AND P1, PT, R3, UR15, PT ;  /* 0x0000000f03007c0c */ /* 0x000fda000bf26070 */
[----:B------:R-:W-:-:S05]  /*0850*/  @P1 VIADD R3, R3, -UR15 ;  /* 0x8000000f03031c36 */ /* 0x000fca0008000000 */
[----:B------:R-:W-:-:S13]  /*0860*/  ISETP.GE.U32.AND P1, PT, R3, UR15, PT ;  /* 0x0000000f03007c0c */ /* 0x000fda000bf26070 */
[----:B------:R-:W-:-:S05]  /*0870*/  @P1 VIADD R3, R3, -UR15 ;  /* 0x8000000f03031c36 */ /* 0x000fca0008000000 */
[----:B------:R-:W-:-:S04]  /*0880*/  SEL R3, R8, R3, !P0 ;  /* 0x0000000308037207 */ /* 0x000fc80004000000 */
[----:B------:R-:W-:-:S06]  /*0890*/  LEA R3, R3, UR17, 0x2 ;  /* 0x0000001103037c11 */ /* 0x000fcc000f8e10ff */
[----:B------:R-:W2:Y:S02]  /*08a0*/  LDS R3, [R3+0x4] ;  /* 0x0000040003037984 */ /* 0x000ea40000000800 */
[----:B--2---:R-:W-:-:S06]  /*08b0*/  IMAD.WIDE R6, R3, 0x4, R4 ;  /* 0x0000000403067825 */ /* 0x004fcc00078e0204 */
[----:B------:R-:W2:Y:S02]  /*08c0*/  LDG.E.CONSTANT R7, desc[UR10][R6.64] ;  /* 0x0000000a06077981 */ /* 0x000ea4000c1e9900 */
[----:B--2--5:R-:W-:-:S13]  /*08d0*/  FSETP.GE.AND P1, PT, R7, R2, PT ;  /* 0x000000020700720b */ /* 0x024fda0003f26000 */
[----:B------:R-:W-:Y:S05]  /*08e0*/  @P1 BRA `(.L_x_43) ;  /* 0xfffffffc00b41947 */ /* 0x000fea000383ffff */
[----:B------:R-:W-:-:S05]  /*08f0*/  UMOV UR6, UR7 ;  /* 0x0000000700067c82 */ /* 0x000fca0008000000 */
.L_x_42:
[----:B--2---:R-:W-:Y:S01]  /*0900*/  IABS R5, UR15 ;  /* 0x0000000f00057c13 */ /* 0x004fe20008000000 */
[----:B------:R-:W-:Y:S01]  /*0910*/  IMAD.U32 R6, RZ, RZ, UR6 ;  /* 0x00000006ff067e24 */ /* 0x000fe2000f8e00ff */
[----:B------:R-:W-:Y:S01]  /*0920*/  IABS R9, UR15 ;  /* 0x0000000f00097c13 */ /* 0x000fe20008000000 */
[----:B------:R-:W-:Y:S01]  /*0930*/  UIADD3 UR4, UPT, UPT, UR6, 0x1, URZ ;  /* 0x0000000106047890 */ /* 0x000fe2000fffe0ff */
[----:B------:R-:W1:Y:S01]  /*0940*/  I2F.RP R4, R5 ;  /* 0x0000000500047306 */ /* 0x000e620000209400 */
[----:B------:R-:W-:Y:S02]  /*0950*/  ISETP.LE.AND P1, PT, RZ, UR6, PT ;  /* 0x00000006ff007c0c */ /* 0x000fe4000bf23270 */
[----:B------:R-:W-:Y:S01]  /*0960*/  IABS R6, R6 ;  /* 0x0000000600067213 */ /* 0x000fe20000000000 */
[----:B------:R-:W-:Y:S01]  /*0970*/  IMAD.MOV R9, RZ, RZ, -R9 ;  /* 0x000000ffff097224 */ /* 0x000fe200078e0a09 */
[----:B------:R-:W-:-:S03]  /*0980*/  ISETP.NE.AND P2, PT, RZ, UR15, PT ;  /* 0x0000000fff007c0c */ /* 0x000fc6000bf45270 */
[----:B-1----:R-:W1:Y:S02]  /*0990*/  MUFU.RCP R4, R4 ;  /* 0x0000000400047308 */ /* 0x002e640000001000 */
[----:B-1---5:R-:W-:-:S06]  /*09a0*/  IADD3 R2, PT, PT, R4, 0xffffffe, RZ ;  /* 0x0ffffffe04027810 */ /* 0x022fcc0007ffe0ff */
[----:B0-----:R0:W1:Y:S02]  /*09b0*/  F2I.FTZ.U32.TRUNC.NTZ R3, R2 ;  /* 0x0000000200037305 */ /* 0x001064000021f000 */
[----:B0-----:R-:W-:Y:S02]  /*09c0*/  IMAD.MOV.U32 R2, RZ, RZ, RZ ;  /* 0x000000ffff027224 */ /* 0x001fe400078e00ff */
[----:B-1----:R-:W-:-:S04]  /*09d0*/  IMAD.MOV R8, RZ, RZ, -R3 ;  /* 0x000000ffff087224 */ /* 0x002fc800078e0a03 */
[----:B------:R-:W-:-:S04]  /*09e0*/  IMAD R7, R8, R5, RZ ;  /* 0x0000000508077224 */ /* 0x000fc800078e02ff */
[----:B------:R-:W-:-:S04]  /*09f0*/  IMAD.HI.U32 R4, R3, R7, R2 ;  /* 0x0000000703047227 */ /* 0x000fc800078e0002 */
[----:B------:R-:W-:Y:S02]  /*0a00*/  IMAD.MOV.U32 R3, RZ, RZ, R6 ;  /* 0x000000ffff037224 */ /* 0x000fe400078e0006 */
[----:B------:R-:W-:Y:S02]  /*0a10*/  IMAD.MOV.U32 R6, RZ, RZ, R9 ;  /* 0x000000ffff067224 */ /* 0x000fe400078e0009 */
[----:B------:R-:W-:-:S04]  /*0a20*/  IMAD.HI.U32 R2, R4, R3, RZ ;  /* 0x0000000304027227 */ /* 0x000fc800078e00ff */
[----:B------:R-:W-:-:S05]  /*0a30*/  IMAD R2, R2, R6, R3 ;  /* 0x0000000602027224 */ /* 0x000fca00078e0203 */
[----:B------:R-:W-:-:S13]  /*0a40*/  ISETP.GT.U32.AND P0, PT, R5, R2, PT ;  /* 0x000000020500720c */ /* 0x000fda0003f04070 */
[----:B------:R-:W-:-:S04]  /*0a50*/  @!P0 IADD3 R2, PT, PT, R2, -R5, RZ ;  /* 0x8000000502028210 */ /* 0x000fc80007ffe0ff */
[----:B------:R-:W-:-:S13]  /*0a60*/  ISETP.GT.U32.AND P0, PT, R5, R2, PT ;  /* 0x000000020500720c */ /* 0x000fda0003f04070 */
[----:B------:R-:W-:-:S04]  /*0a70*/  @!P0 IMAD.IADD R2, R2, 0x1, -R5 ;  /* 0x0000000102028824 */ /* 0x000fc800078e0a05 */
[----:B------:R-:W-:Y:S01]  /*0a80*/  @!P1 IMAD.MOV R2, RZ, RZ, -R2 ;  /* 0x000000ffff029224 */ /* 0x000fe200078e0a02 */
[----:B------:R-:W-:-:S04]  /*0a90*/  @!P2 LOP3.LUT R2, RZ, UR15, RZ, 0x33, !PT ;  /* 0x0000000fff02ac12 */ /* 0x000fc8000f8e33ff */
[----:B------:R-:W-:-:S05]  /*0aa0*/  LEA R3, R2, UR17, 0x2 ;  /* 0x0000001102037c11 */ /* 0x000fca000f8e10ff */
[----:B------:R0:W-:Y:S02]  /*0ab0*/  STS [R3+0x4], R0 ;  /* 0x0000040003007388 */ /* 0x0001e40000000800 */
[----:B0-----:R-:W-:-:S05]  /*0ac0*/  VIADD R0, R0, 0x1 ;  /* 0x0000000100007836 */ /* 0x001fca0000000000 */
[----:B------:R-:W-:-:S13]  /*0ad0*/  ISETP.GE.AND P0, PT, R0, UR8, PT ;  /* 0x0000000800007c0c */ /* 0x000fda000bf06270 */
[----:B------:R-:W-:Y:S05]  /*0ae0*/  @!P0 BRA `(.L_x_44) ;  /* 0xfffffff800008947 */ /* 0x000fea000383ffff */
[----:B------:R-:W-:-:S04]  /*0af0*/  ISETP.NE.AND P0, PT, RZ, UR4, PT ;  /* 0x00000004ff007c0c */ /* 0x000fc8000bf05270 */
[----:B------:R-:W-:-:S13]  /*0b00*/  ISETP.EQ.OR P0, PT, RZ, UR5, !P0 ;  /* 0x00000005ff007c0c */ /* 0x000fda000c702670 */
[----:B------:R-:W-:Y:S05]  /*0b10*/  @P0 EXIT ;  /* 0x000000000000094d */ /* 0x000fea0003800000 */
[----:B------:R-:W0:Y:S01]  /*0b20*/  LDCU.64 UR6, c[0x0][0x388] ;  /* 0x00007100ff0677ac */ /* 0x000e220008000a00 */
[----:B------:R-:W1:Y:S01]  /*0b30*/  LDCU UR9, c[0x0][0x3a0] ;  /* 0x00007400ff0977ac */ /* 0x000e620008000800 */
[----:B0-----:R-:W-:Y:S02]  /*0b40*/  UIMAD.WIDE UR12, UR8, 0x4, UR6 ;  /* 0x00000004080c78a5 */ /* 0x001fe4000f8e0206 */
[----:B-1----:R-:W-:-:S04]  /*0b50*/  UIMAD.WIDE UR6, UR9, 0x4, UR6 ;  /* 0x00000004090678a5 */ /* 0x002fc8000f8e0206 */
[----:B------:R-:W-:Y:S02]  /*0b60*/  IMAD.U32 R28, RZ, RZ, UR12 ;  /* 0x0000000cff1c7e24 */ /* 0x000fe4000f8e00ff */
[----:B------:R-:W-:Y:S01]  /*0b70*/  IMAD.U32 R29, RZ, RZ, UR13 ;  /* 0x0000000dff1d7e24 */ /* 0x000fe2000f8e00ff */
[----:B------:R-:W-:Y:S01]  /*0b80*/  MOV R3, UR7 ;  /* 0x0000000700037c02 */ /* 0x000fe20008000f00 */
[----:B------:R-:W-:-:S03]  /*0b90*/  IMAD.U32 R2, RZ, RZ, UR6 ;  /* 0x00000006ff027e24 */ /* 0x000fc6000f8e00ff */
[----:B------:R-:W2:Y:S04]  /*0ba0*/  LDG.E.CONSTANT R28, desc[UR10][R28.64+-0x4] ;  /* 0xfffffc0a1c1c7981 */ /* 0x000ea8000c1e9900 */
[----:B------:R-:W2:Y:S01]  /*0bb0*/  LDG.E.CONSTANT R3, desc[UR10][R2.64] ;  /* 0x0000000a02037981 */ /* 0x000ea2000c1e9900 */
[----:B------:R-:W-:Y:S01]  /*0bc0*/  USHF.R.S32.HI UR9, URZ, 0x1f, UR8 ;  /* 0x0000001fff097899 */ /* 0x000fe20008011408 */
[----:B--2---:R-:W-:Y:S01]  /*0bd0*/  FADD R0, R28, -R3 ;  /* 0x800000031c007221 */ /* 0x004fe20000000000 */
[----:B------:R-:W-:-:S03]  /*0be0*/  CS2R R2, SRZ ;  /* 0x0000000000027805 */ /* 0x000fc6000001ff00 */
[----:B------:R0:W1:Y:S01]  /*0bf0*/  F2F.F64.F32 R8, R0 ;  /* 0x0000000000087310 */ /* 0x0000620000201800 */
[----:B------:R-:W-:-:S13]  /*0c00*/  FSETP.NEU.AND P0, PT, R0, RZ, PT ;  /* 0x000000ff0000720b */ /* 0x000fda0003f0d000 */
[----:B0-----:R-:W-:Y:S05]  /*0c10*/  @!P0 BRA `(.L_x_45) ;  /* 0x0000000000888947 */ /* 0x001fea0003800000 */
[----:B------:R-:W0:Y:S01]  /*0c20*/  S2R R3, SR_CgaCtaId ;  /* 0x0000000000037919 */ /* 0x000e220000008800 */
[----:B------:R-:W-:Y:S01]  /*0c30*/  MOV R0, 0x400 ;  /* 0x0000040000007802 */ /* 0x000fe20000000f00 */
[----:B------:R-:W2:Y:S03]  /*0c40*/  LDC.64 R6, c[0x0][0x380] ;  /* 0x0000e000ff067b82 */ /* 0x000ea60000000a00 */
[----:B0-----:R-:W-:Y:S02]  /*0c50*/  LEA R0, R3, R0, 0x18 ;  /* 0x0000000003007211 */ /* 0x001fe400078ec0ff */
[----:B------:R-:W2:Y:S02]  /*0c60*/  LDS R3, [UR17+0x4] ;  /* 0x00000411ff037984 */ /* 0x000ea40008000800 */
[----:B------:R-:W-:-:S13]  /*0c70*/  R2UR UR16, R0 ;  /* 0x00000000001072ca */ /* 0x000fda00000e0000 */
[----:B------:R-:W0:Y:S01]  /*0c80*/  LDS R5, [UR16] ;  /* 0x00000010ff057984 */ /* 0x000e220008000800 */
[----:B--2---:R-:W-:-:S05]  /*0c90*/  IMAD.WIDE R2, R3, 0x4, R6 ;  /* 0x0000000403027825 */ /* 0x004fca00078e0206 */
[----:B------:R-:W2:Y:S01]  /*0ca0*/  LDG.E.CONSTANT R0, desc[UR10][R2.64] ;  /* 0x0000000a02007981 */ /* 0x000ea2000c1e9900 */
[----:B0-----:R-:W-:-:S06]  /*0cb0*/  IMAD.WIDE R6, R5, 0x4, R6 ;  /* 0x0000000405067825 */ /* 0x001fcc00078e0206 */
[----:B------:R-:W3:Y:S01]  /*0cc0*/  LDG.E.CONSTANT R6, desc[UR10][R6.64] ;  /* 0x0000000a06067981 */ /* 0x000ee2000c1e9900 */
[----:B-1----:R-:W0:Y:S01]  /*0cd0*/  MUFU.RCP64H R11, R9 ;  /* 0x00000009000b7308 */ /* 0x002e220000001800 */
        /* <DEDUP_REMOVED lines=18> */
[----:B------:R-:W-:-:S07]  /*0e00*/  IMAD.MOV.U32 R13, RZ, RZ, R9 ;  /* 0x000000ffff0d7224 */ /* 0x000fce00078e0009 */
[----:B------:R-:W-:Y:S05]  /*0e10*/  CALL.REL.NOINC `($__internal_1_$__cuda_sm20_div_rn_f64_full) ;  /* 0x0000001000c47944 */ /* 0x000fea0003c00000 */
[----:B------:R-:W-:Y:S02]  /*0e20*/  IMAD.MOV.U32 R2, RZ, RZ, R0 ;  /* 0x000000ffff027224 */ /* 0x000fe400078e0000 */
[----:B------:R-:W-:-:S07]  /*0e30*/  IMAD.MOV.U32 R3, RZ, RZ, R11 ;  /* 0x000000ffff037224 */ /* 0x000fce00078e000b */
.L_x_45:
[----:B------:R-:W0:Y:S01]  /*0e40*/  LDCU.64 UR6, c[0x0][0x380] ;  /* 0x00007000ff0677ac */ /* 0x000e220008000a00 */
[----:B------:R-:W2:Y:S01]  /*0e50*/  LDC.64 R12, c[0x0][0x3a8] ;  /* 0x0000ea00ff0c7b82 */ /* 0x000ea20000000a00 */
[----:B0-----:R-:W-:-:S04]  /*0e60*/  ULEA UR6, UP0, UR8, UR6, 0x2 ;  /* 0x0000000608067291 */ /* 0x001fc8000f8010ff */
[----:B------:R-:W-:Y:S02]  /*0e70*/  ULEA.HI.X UR7, UR8, UR7, UR9, 0x2, UP0 ;  /* 0x0000000708077291 */ /* 0x000fe400080f1409 */
[----:B------:R-:W-:-:S04]  /*0e80*/  IMAD.U32 R10, RZ, RZ, UR6 ;  /* 0x00000006ff0a7e24 */ /* 0x000fc8000f8e00ff */
[----:B------:R-:W-:Y:S01]  /*0e90*/  MOV R11, UR7 ;  /* 0x00000007000b7c02 */ /* 0x000fe20008000f00 */
[----:B------:R-:W0:Y:S04]  /*0ea0*/  LDCU UR6, c[0x0][0x398] ;  /* 0x00007300ff0677ac */ /* 0x000e280008000800 */
[----:B------:R-:W3:Y:S01]  /*0eb0*/  LDG.E.CONSTANT R4, desc[UR10][R10.64+-0x4] ;  /* 0xfffffc0a0a047981 */ /* 0x000ee2000c1e9900 */
[C---:B------:R-:W-:Y:S01]  /*0ec0*/  IADD3 R0, P0, PT, R27.reuse, UR8, RZ ;  /* 0x000000081b007c10 */ /* 0x040fe2000ff1e0ff */
[----:B0-----:R-:W-:Y:S01]  /*0ed0*/  UISETP.GE.AND UP0, UPT, UR8, UR6, UPT ;  /* 0x000000060800728c */ /* 0x001fe2000bf06270 */
[----:B---3--:R-:W0:Y:S02]  /*0ee0*/  F2F.F64.F32 R4, R4 ;  /* 0x0000000400047310 */ /* 0x008e240000201800 */
[----:B0-----:R-:W-:Y:S01]  /*0ef0*/  DMUL R6, R4, R2 ;  /* 0x0000000204067228 */ /* 0x001fe20000000000 */
[----:B------:R-:W-:-:S02]  /*0f00*/  LEA.HI.X.SX32 R3, R27, UR9, 0x1, P0 ;  /* 0x000000091b037c11 */ /* 0x000fc400080f0eff */
[----:B--2---:R-:W-:-:S03]  /*0f10*/  LEA R2, P0, R0, R12, 0x2 ;  /* 0x0000000c00027211 */ /* 0x004fc600078010ff */
[----:B------:R-:W0:Y:S01]  /*0f20*/  F2F.F32.F64 R5, R6 ;  /* 0x0000000600057310 */ /* 0x000e220000301000 */
[----:B------:R-:W-:Y:S02]  /*0f30*/  LEA.HI.X R3, R0, R13, R3, 0x2, P0 ;  /* 0x0000000d00037211 */ /* 0x000fe400000f1403 */
[----:B------:R-:W-:-:S03]  /*0f40*/  PLOP3.LUT P0, PT, PT, PT, UP0, 0x80, 0x8 ;  /* 0x000000000008781c */ /* 0x000fc60003f0f008 */
[----:B0-----:R0:W-:Y:S10]  /*0f50*/  STG.E desc[UR10][R2.64+-0x4], R5 ;  /* 0xfffffc0502007986 */ /* 0x0011f4000c10190a */
[----:B------:R-:W-:Y:S05]  /*0f60*/  @P0 EXIT ;  /* 0x000000000000094d */ /* 0x000fea0003800000 */
[----:B------:R-:W-:Y:S02]  /*0f70*/  IMAD.MOV.U32 R26, RZ, RZ, RZ ;  /* 0x000000ffff1a7224 */ /* 0x000fe400078e00ff */
[----:B------:R-:W-:-:S07]  /*0f80*/  IMAD.MOV.U32 R25, RZ, RZ, RZ ;  /* 0x000000ffff197224 */ /* 0x000fce00078e00ff */
.L_x_56:
[----:B------:R-:W2:Y:S02]  /*0f90*/  LDCU.64 UR6, c[0x0][0x380] ;  /* 0x00007000ff0677ac */ /* 0x000ea40008000a00 */
[----:B--2---:R-:W-:-:S06]  /*0fa0*/  UIMAD.WIDE UR6, UR8, 0x4, UR6 ;  /* 0x00000004080678a5 */ /* 0x004fcc000f8e0206 */
[----:B0-----:R-:W-:Y:S02]  /*0fb0*/  IMAD.U32 R2, RZ, RZ, UR6 ;  /* 0x00000006ff027e24 */ /* 0x001fe4000f8e00ff */
[----:B------:R-:W-:-:S05]  /*0fc0*/  IMAD.U32 R3, RZ, RZ, UR7 ;  /* 0x00000007ff037e24 */ /* 0x000fca000f8e00ff */
[----:B-----5:R0:W5:Y:S01]  /*0fd0*/  LDG.E.CONSTANT R24, desc[UR10][R2.64] ;  /* 0x0000000a02187981 */ /* 0x020162000c1e9900 */
[----:B------:R-:W-:-:S09]  /*0fe0*/  UISETP.GE.AND UP0, UPT, UR5, 0x1, UPT ;  /* 0x000000010500788c */ /* 0x000fd2000bf06270 */
[----:B0-----:R-:W-:Y:S05]  /*0ff0*/  BRA.U !UP0, `(.L_x_46) ;  /* 0x0000000108947547 */ /* 0x001fea000b800000 */
[----:B------:R-:W-:Y:S01]  /*1000*/  IABS R0, UR15 ;  /* 0x0000000f00007c13 */ /* 0x000fe20008000000 */
[----:B------:R-:W0:Y:S01]  /*1010*/  LDC.64 R2, c[0x0][0x380] ;  /* 0x0000e000ff027b82 */ /* 0x000e220000000a00 */
[----:B------:R-:W-:Y:S02]  /*1020*/  IADD3 R4, PT, PT, R25, -0x1, RZ ;  /* 0xffffffff19047810 */ /* 0x000fe40007ffe0ff */
[----:B------:R-:W2:Y:S08]  /*1030*/  I2F.RP R12, R0 ;  /* 0x00000000000c7306 */ /* 0x000eb00000209400 */
[----:B--2---:R-:W2:Y:S02]  /*1040*/  MUFU.RCP R12, R12 ;  /* 0x0000000c000c7308 */ /* 0x004ea40000001000 */
[----:B--2---:R-:W-:-:S06]  /*1050*/  VIADD R10, R12, 0xffffffe ;  /* 0x0ffffffe0c0a7836 */ /* 0x004fcc0000000000 */
[----:B------:R2:W3:Y:S02]  /*1060*/  F2I.FTZ.U32.TRUNC.NTZ R11, R10 ;  /* 0x0000000a000b7305 */ /* 0x0004e4000021f000 */
[----:B--2---:R-:W-:Y:S02]  /*1070*/  IMAD.MOV.U32 R10, RZ, RZ, RZ ;  /* 0x000000ffff0a7224 */ /* 0x004fe400078e00ff */
[----:B---3--:R-:W-:-:S04]  /*1080*/  IMAD.MOV R5, RZ, RZ, -R11 ;  /* 0x000000ffff057224 */ /* 0x008fc800078e0a0b */
[----:B------:R-:W-:-:S04]  /*1090*/  IMAD R5, R5, R0, RZ ;  /* 0x0000000005057224 */ /* 0x000fc800078e02ff */
[----:B0-----:R-:W-:-:S07]  /*10a0*/  IMAD.HI.U32 R5, R11, R5, R10 ;  /* 0x000000050b057227 */ /* 0x001fce00078e000a */
.L_x_47:
[----:B------:R-:W-:Y:S01]  /*10b0*/  VIADD R13, R4, UR5 ;  /* 0x00000005040d7c36 */ /* 0x000fe20008000000 */
[----:B------:R-:W-:Y:S02]  /*10c0*/  IABS R10, UR15 ;  /* 0x0000000f000a7c13 */ /* 0x000fe40008000000 */
[----:B------:R-:W-:Y:S02]  /*10d0*/  ISETP.NE.AND P2, PT, RZ, UR15, PT ;  /* 0x0000000fff007c0c */ /* 0x000fe4000bf45270 */
[----:B------:R-:W-:Y:S01]  /*10e0*/  IABS R11, R13 ;  /* 0x0000000d000b7213 */ /* 0x000fe20000000000 */
[----:B------:R-:W-:Y:S01]  /*10f0*/  IMAD.MOV R12, RZ, RZ, -R10 ;  /* 0x000000ffff0c7224 */ /* 0x000fe200078e0a0a */
[----:B------:R-:W-:-:S03]  /*1100*/  ISETP.GE.AND P1, PT, R13, RZ, PT ;  /* 0x000000ff0d00720c */ /* 0x000fc60003f26270 */
[----:B------:R-:W-:-:S04]  /*1110*/  IMAD.HI.U32 R10, R5, R11, RZ ;  /* 0x0000000b050a7227 */ /* 0x000fc800078e00ff */
[----:B------:R-:W-:Y:S01]  /*1120*/  IMAD R11, R10, R12, R11 ;  /* 0x0000000c0a0b7224 */ /* 0x000fe200078e020b */
[----:B------:R-:W-:-:S04]  /*1130*/  IABS R10, UR15 ;  /* 0x0000000f000a7c13 */ /* 0x000fc80008000000 */
[----:B------:R-:W-:-:S13]  /*1140*/  ISETP.GT.U32.AND P0, PT, R0, R11, PT ;  /* 0x0000000b0000720c */ /* 0x000fda0003f04070 */
[----:B------:R-:W-:-:S05]  /*1150*/  @!P0 IMAD.IADD R11, R11, 0x1, -R10 ;  /* 0x000000010b0b8824 */ /* 0x000fca00078e0a0a */
[----:B------:R-:W-:-:S13]  /*1160*/  ISETP.GT.U32.AND P0, PT, R0, R11, PT ;  /* 0x0000000b0000720c */ /* 0x000fda0003f04070 */
[----:B------:R-:W-:-:S04]  /*1170*/  @!P0 IMAD.IADD R11, R11, 0x1, -R10 ;  /* 0x000000010b0b8824 */ /* 0x000fc800078e0a0a */
[----:B------:R-:W-:Y:S01]  /*1180*/  @!P1 IMAD.MOV R11, RZ, RZ, -R11 ;  /* 0x000000ffff0b9224 */ /* 0x000fe200078e0a0b */
[----:B------:R-:W-:-:S04]  /*1190*/  @!P2 LOP3.LUT R11, RZ, UR15, RZ, 0x33, !PT ;  /* 0x0000000fff0bac12 */ /* 0x000fc8000f8e33ff */
[----:B------:R-:W-:-:S05]  /*11a0*/  LEA R12, R11, UR16, 0x2 ;  /* 0x000000100b0c7c11 */ /* 0x000fca000f8e10ff */
[----:B------:R-:W0:Y:S02]  /*11b0*/  LDS R11, [R12] ;  /* 0x000000000c0b7984 */ /* 0x000e240000000800 */
[----:B0-----:R-:W-:-:S06]  /*11c0*/  IMAD.WIDE R10, R11, 0x4, R2 ;  /* 0x000000040b0a7825 */ /* 0x001fcc00078e0202 */
[----:B------:R-:W2:Y:S02]  /*11d0*/  LDG.E.CONSTANT R11, desc[UR10][R10.64] ;  /* 0x0000000a0a0b7981 */ /* 0x000ea4000c1e9900 */
[----:B--2--5:R-:W-:-:S13]  /*11e0*/  FSETP.GTU.AND P0, PT, R11, R24, PT ;  /* 0x000000180b00720b */ /* 0x024fda0003f0c000 */
[----:B------:R-:W-:Y:S05]  /*11f0*/  @P0 BRA `(.L_x_46) ;  /* 0x0000000000140947 */ /* 0x000fea0003800000 */
[----:B------:R-:W-:Y:S02]  /*1200*/  UISETP.GT.AND UP0, UPT, UR5, 0x1, UPT ;  /* 0x000000010500788c */ /* 0x000fe4000bf04270 */
[----:B------:R-:W-:-:S07]  /*1210*/  UIADD3 UR6, UPT, UPT, UR5, -0x1, URZ ;  /* 0xffffffff05067890 */ /* 0x000fce000fffe0ff */
[----:B------:R-:W-:Y:S01]  /*1220*/  UMOV UR5, UR6 ;  /* 0x0000000600057c82 */ /* 0x000fe20008000000 */
[----:B------:R-:W-:Y:S05]  /*1230*/  BRA.U UP0, `(.L_x_47) ;  /* 0xfffffffd009c7547 */ /* 0x000fea000b83ffff */
[----:B------:R-:W-:-:S05]  /*1240*/  UMOV UR5, URZ ;  /* 0x000000ff00057c82 */ /* 0x000fca0008000000 */
.L_x_46:
[----:B------:R-:W-:Y:S01]  /*1250*/  IABS R0, UR15 ;  /* 0x0000000f00007c13 */ /* 0x000fe20008000000 */
[----:B------:R-:W-:Y:S01]  /*1260*/  VIADD R4, R25, UR5 ;  /* 0x0000000519047c36 */ /* 0x000fe20008000000 */
[----:B------:R-:W-:Y:S01]  /*1270*/  IABS R12, UR15 ;  /* 0x0000000f000c7c13 */ /* 0x000fe20008000000 */
[----:B------:R-:W-:Y:S01]  /*1280*/  UISETP.GE.AND UP0, UPT, UR4, 0x1, UPT ;  /* 0x000000010400788c */ /* 0x000fe2000bf06270 */
[----:B------:R-:W0:Y:S01]  /*1290*/  I2F.RP R5, R0 ;  /* 0x0000000000057306 */ /* 0x000e220000209400 */
[----:B------:R-:W-:Y:S01]  /*12a0*/  IMAD.MOV.U32 R13, RZ, RZ, R0 ;  /* 0x000000ffff0d7224 */ /* 0x000fe200078e0000 */
[----:B------:R-:W-:Y:S01]  /*12b0*/  IABS R10, R4 ;  /* 0x00000004000a7213 */ /* 0x000fe20000000000 */
[----:B------:R-:W-:Y:S01]  /*12c0*/  IMAD.MOV R12, RZ, RZ, -R12 ;  /* 0x000000ffff0c7224 */ /* 0x000fe200078e0a0c */
[----:B------:R-:W-:Y:S01]  /*12d0*/  ISETP.GE.AND P1, PT, R4, RZ, PT ;  /* 0x000000ff0400720c */ /* 0x000fe20003f26270 */
[----:B------:R-:W-:-:S03]  /*12e0*/  UIADD3 UR6, UPT, UPT, UR5, 0x1, URZ ;  /* 0x0000000105067890 */ /* 0x000fc6000fffe0ff */
[----:B0-----:R-:W0:Y:S02]  /*12f0*/  MUFU.RCP R5, R5 ;  /* 0x0000000500057308 */ /* 0x001e240000001000 */
[----:B0-----:R-:W-:-:S06]  /*1300*/  IADD3 R3, PT, PT, R5, 0xffffffe, RZ ;  /* 0x0ffffffe05037810 */ /* 0x001fcc0007ffe0ff */
[----:B------:R-:W0:Y:S02]  /*1310*/  F2I.FTZ.U32.TRUNC.NTZ R3, R3 ;  /* 0x0000000300037305 */ /* 0x000e24000021f000 */
[----:B0-----:R-:W-:-:S04]  /*1320*/  IMAD R2, R3, R0, RZ ;  /* 0x0000000003027224 */ /* 0x001fc800078e02ff */
[----:B------:R-:W-:Y:S02]  /*1330*/  IMAD.MOV R11, RZ, RZ, -R2 ;  /* 0x000000ffff0b7224 */ /* 0x000fe400078e0a02 */
[----:B------:R-:W-:-:S04]  /*1340*/  IMAD.MOV.U32 R2, RZ, RZ, RZ ;  /* 0x000000ffff027224 */ /* 0x000fc800078e00ff */
[----:B------:R-:W-:-:S04]  /*1350*/  IMAD.HI.U32 R11, R3, R11, R2 ;  /* 0x0000000b030b7227 */ /* 0x000fc800078e0002 */
[----:B------:R-:W-:Y:S02]  /*1360*/  IMAD.MOV.U32 R2, RZ, RZ, R10 ;  /* 0x000000ffff027224 */ /* 0x000fe400078e000a */
[----:B------:R-:W-:Y:S01]  /*1370*/  IMAD.MOV.U32 R10, RZ, RZ, R12 ;  /* 0x000000ffff0a7224 */ /* 0x000fe200078e000c */
[----:B------:R-:W-:Y:S01]  /*1380*/  LOP3.LUT R12, RZ, UR15, RZ, 0x33, !PT ;  /* 0x0000000fff0c7c12 */ /* 0x000fe2000f8e33ff */
[----:B------:R-:W-:-:S04]  /*1390*/  IMAD.HI.U32 R3, R11, R2, RZ ;  /* 0x000000020b037227 */ /* 0x000fc800078e00ff */
[----:B------:R-:W-:Y:S02]  /*13a0*/  IMAD R3, R3, R10, R2 ;  /* 0x0000000a03037224 */ /* 0x000fe400078e0202 */
[----:B------:R-:W-:-:S03]  /*13b0*/  IMAD.U32 R2, RZ, RZ, UR8 ;  /* 0x00000008ff027e24 */ /* 0x000fc6000f8e00ff */
[----:B------:R-:W-:-:S13]  /*13c0*/  ISETP.GT.U32.AND P0, PT, R0, R3, PT ;  /* 0x000000030000720c */ /* 0x000fda0003f04070 */
[----:B------:R-:W-:-:S04]  /*13d0*/  @!P0 IADD3 R3, PT, PT, R3, -R0, RZ ;  /* 0x8000000003038210 */ /* 0x000fc80007ffe0ff */
[----:B------:R-:W-:-:S13]  /*13e0*/  ISETP.GT.U32.AND P0, PT, R0, R3, PT ;  /* 0x000000030000720c */ /* 0x000fda0003f04070 */
[----:B------:R-:W-:Y:S01]  /*13f0*/  @!P0 IMAD.IADD R3, R3, 0x1, -R0 ;  /* 0x0000000103038824 */ /* 0x000fe200078e0a00 */
[----:B------:R-:W-:-:S03]  /*1400*/  ISETP.NE.AND P0, PT, RZ, UR15, PT ;  /* 0x0000000fff007c0c */ /* 0x000fc6000bf05270 */
[----:B------:R-:W-:-:S05]  /*1410*/  @!P1 IMAD.MOV R3, RZ, RZ, -R3 ;  /* 0x000000ffff039224 */ /* 0x000fca00078e0a03 */
[----:B------:R-:W-:-:S04]  /*1420*/  SEL R3, R12, R3, !P0 ;  /* 0x000000030c037207 */ /* 0x000fc80004000000 */
[----:B------:R-:W-:-:S05]  /*1430*/  LEA R3, R3, UR16, 0x2 ;  /* 0x0000001003037c11 */ /* 0x000fca000f8e10ff */
[----:B------:R0:W-:Y:S01]  /*1440*/  STS [R3], R2 ;  /* 0x0000000203007388 */ /* 0x0001e20000000800 */
[----:B------:R-:W-:Y:S05]  /*1450*/  BRA.U !UP0, `(.L_x_48) ;  /* 0x0000000108787547 */ /* 0x000fea000b800000 */
[----:B0-----:R-:W0:Y:S01]  /*1460*/  LDC.64 R2, c[0x0][0x380] ;  /* 0x0000e000ff027b82 */ /* 0x001e220000000a00 */
[----:B------:R-:W-:Y:S01]  /*1470*/  IABS R0, UR15 ;  /* 0x0000000f00007c13 */ /* 0x000fe20008000000 */
[----:B------:R-:W-:Y:S01]  /*1480*/  VIADD R15, R26, 0xffffffff ;  /* 0xffffffff1a0f7836 */ /* 0x000fe20000000000 */
[----:B------:R-:W-:Y:S02]  /*1490*/  IABS R4, UR15 ;  /* 0x0000000f00047c13 */ /* 0x000fe40008000000 */
[----:B------:R-:W-:Y:S01]  /*14a0*/  ISETP.NE.AND P0, PT, RZ, UR15, PT ;  /* 0x0000000fff007c0c */ /* 0x000fe2000bf05270 */
[----:B------:R-:W-:Y:S01]  /*14b0*/  IMAD.MOV R10, RZ, RZ, -R0 ;  /* 0x000000ffff0a7224 */ /* 0x000fe200078e0a00 */
[----:B------:R-:W-:Y:S02]  /*14c0*/  LOP3.LUT R12, RZ, UR15, RZ, 0x33, !PT ;  /* 0x0000000fff0c7c12 */ /* 0x000fe4000f8e33ff */
[----:B------:R-:W-:-:S09]  /*14d0*/  MOV R0, R4 ;  /* 0x0000000400007202 */ /* 0x000fd20000000f00 */
.L_x_49:
[----:B------:R-:W-:-:S05]  /*14e0*/  VIADD R14, R15, UR4 ;  /* 0x000000040f0e7c36 */ /* 0x000fca0008000000 */
[----:B------:R-:W-:-:S05]  /*14f0*/  IABS R4, R14 ;  /* 0x0000000e00047213 */ /* 0x000fca0000000000 */
[----:B------:R-:W-:-:S04]  /*1500*/  IMAD.HI.U32 R5, R11, R4, RZ ;  /* 0x000000040b057227 */ /* 0x000fc800078e00ff */
[----:B------:R-:W-:-:S05]  /*1510*/  IMAD R5, R5, R10, R4 ;  /* 0x0000000a05057224 */ /* 0x000fca00078e0204 */
[----:B------:R-:W-:-:S13]  /*1520*/  ISETP.GT.U32.AND P1, PT, R13, R5, PT ;  /* 0x000000050d00720c */ /* 0x000fda0003f24070 */
[----:B------:R-:W-:Y:S01]  /*1530*/  @!P1 IMAD.IADD R5, R5, 0x1, -R0 ;  /* 0x0000000105059824 */ /* 0x000fe200078e0a00 */
[----:B------:R-:W-:-:S04]  /*1540*/  ISETP.GE.AND P1, PT, R14, RZ, PT ;  /* 0x000000ff0e00720c */ /* 0x000fc80003f26270 */
[----:B------:R-:W-:-:S13]  /*1550*/  ISETP.GT.U32.AND P2, PT, R13, R5, PT ;  /* 0x000000050d00720c */ /* 0x000fda0003f44070 */
[----:B------:R-:W-:-:S04]  /*1560*/  @!P2 IMAD.IADD R5, R5, 0x1, -R0 ;  /* 0x000000010505a824 */ /* 0x000fc800078e0a00 */
[----:B------:R-:W-:-:S05]  /*1570*/  @!P1 IMAD.MOV R5, RZ, RZ, -R5 ;  /* 0x000000ffff059224 */ /* 0x000fca00078e0a05 */
[----:B------:R-:W-:-:S04]  /*1580*/  SEL R5, R12, R5, !P0 ;  /* 0x000000050c057207 */ /* 0x000fc80004000000 */
[----:B------:R-:W-:-:S05]  /*1590*/  LEA R14, R5, UR17, 0x2 ;  /* 0x00000011050e7c11 */ /* 0x000fca000f8e10ff */
[----:B------:R-:W0:Y:S02]  /*15a0*/  LDS R5, [R14+0x4] ;  /* 0x000004000e057984 */ /* 0x000e240000000800 */
[----:B0-----:R-:W-:-:S06]  /*15b0*/  IMAD.WIDE R4, R5, 0x4, R2 ;  /* 0x0000000405047825 */ /* 0x001fcc00078e0202 */
[----:B------:R-:W2:Y:S02]  /*15c0*/  LDG.E.CONSTANT R5, desc[UR10][R4.64] ;  /* 0x0000000a04057981 */ /* 0x000ea4000c1e9900 */
[----:B--2--5:R-:W-:-:S13]  /*15d0*/  FSETP.GE.AND P1, PT, R5, R24, PT ;  /* 0x000000180500720b */ /* 0x024fda0003f26000 */
[----:B------:R-:W-:Y:S05]  /*15e0*/  @!P1 BRA `(.L_x_48) ;  /* 0x0000000000149947 */ /* 0x000fea0003800000 */
[----:B------:R-:W-:Y:S02]  /*15f0*/  UISETP.GT.AND UP0, UPT, UR4, 0x1, UPT ;  /* 0x000000010400788c */ /* 0x000fe4000bf04270 */
[----:B------:R-:W-:-:S07]  /*1600*/  UIADD3 UR7, UPT, UPT, UR4, -0x1, URZ ;  /* 0xffffffff04077890 */ /* 0x000fce000fffe0ff */
[----:B------:R-:W-:Y:S01]  /*1610*/  UMOV UR4, UR7 ;  /* 0x0000000700047c82 */ /* 0x000fe20008000000 */
[----:B------:R-:W-:Y:S05]  /*1620*/  BRA.U UP0, `(.L_x_49) ;  /* 0xfffffffd00ac7547 */ /* 0x000fea000b83ffff */
[----:B------:R-:W-:-:S05]  /*1630*/  UMOV UR4, URZ ;  /* 0x000000ff00047c82 */ /* 0x000fca0008000000 */
.L_x_48:
[----:B------:R-:W2:Y:S01]  /*1640*/  I2F.RP R5, R0 ;  /* 0x0000000000057306 */ /* 0x000ea20000209400 */
[----:B------:R-:W-:Y:S01]  /*1650*/  IADD3 R4, PT, PT, R26, UR4, RZ ;  /* 0x000000041a047c10 */ /* 0x000fe2000fffe0ff */
[----:B0-----:R-:W-:Y:S01]  /*1660*/  IMAD.MOV.U32 R2, RZ, RZ, RZ ;  /* 0x000000ffff027224 */ /* 0x001fe200078e00ff */
[----:B------:R-:W-:Y:S02]  /*1670*/  UISETP.GE.AND UP0, UPT, UR5, URZ, UPT ;  /* 0x000000ff0500728c */ /* 0x000fe4000bf06270 */
[----:B------:R-:W-:Y:S01]  /*1680*/  IABS R14, R4 ;  /* 0x00000004000e7213 */ /* 0x000fe20000000000 */
[----:B------:R-:W-:Y:S01]  /*1690*/  UIADD3 UR12, UPT, UPT, UR8, 0x1, URZ ;  /* 0x00000001080c7890 */ /* 0x000fe2000fffe0ff */
[----:B------:R-:W-:Y:S01]  /*16a0*/  ISETP.GE.AND P2, PT, R4, RZ, PT ;  /* 0x000000ff0400720c */ /* 0x000fe20003f46270 */
[----:B------:R-:W-:Y:S02]  /*16b0*/  UIADD3 UR7, UPT, UPT, UR4, 0x1, URZ ;  /* 0x0000000104077890 */ /* 0x000fe4000fffe0ff */
[----:B------:R-:W-:Y:S01]  /*16c0*/  UIADD3 UR13, UPT, UPT, -UR14, UR12, URZ ;  /* 0x0000000c0e0d7290 */ /* 0x000fe2000fffe1ff */
[----:B--2---:R-:W0:Y:S02]  /*16d0*/  MUFU.RCP R5, R5 ;  /* 0x0000000500057308 */ /* 0x004e240000001000 */
[----:B0-----:R-:W-:-:S06]  /*16e0*/  VIADD R11, R5, 0xffffffe ;  /* 0x0ffffffe050b7836 */ /* 0x001fcc0000000000 */
[----:B------:R-:W0:Y:S02]  /*16f0*/  F2I.FTZ.U32.TRUNC.NTZ R3, R11 ;  /* 0x0000000b00037305 */ /* 0x000e24000021f000 */
[----:B0-----:R-:W-:-:S04]  /*1700*/  IMAD.MOV R13, RZ, RZ, -R3 ;  /* 0x000000ffff0d7224 */ /* 0x001fc800078e0a03 */
[----:B------:R-:W-:-:S04]  /*1710*/  IMAD R13, R13, R0, RZ ;  /* 0x000000000d0d7224 */ /* 0x000fc800078e02ff */
[----:B------:R-:W-:-:S04]  /*1720*/  IMAD.HI.U32 R3, R3, R13, R2 ;  /* 0x0000000d03037227 */ /* 0x000fc800078e0002 */
[----:B------:R-:W-:-:S04]  /*1730*/  IMAD.MOV.U32 R2, RZ, RZ, R14 ;  /* 0x000000ffff027224 */ /* 0x000fc800078e000e */
[----:B------:R-:W-:-:S04]  /*1740*/  IMAD.HI.U32 R3, R3, R2, RZ ;  /* 0x0000000203037227 */ /* 0x000fc800078e00ff */
[----:B------:R-:W-:-:S05]  /*1750*/  IMAD R3, R3, R10, R2 ;  /* 0x0000000a03037224 */ /* 0x000fca00078e0202 */
[----:B------:R-:W-:-:S13]  /*1760*/  ISETP.GT.U32.AND P1, PT, R0, R3, PT ;  /* 0x000000030000720c */ /* 0x000fda0003f24070 */
[----:B------:R-:W-:-:S05]  /*1770*/  @!P1 IMAD.IADD R3, R3, 0x1, -R0 ;  /* 0x0000000103039824 */ /* 0x000fca00078e0a00 */
[----:B------:R-:W-:-:S13]  /*1780*/  ISETP.GT.U32.AND P1, PT, R0, R3, PT ;  /* 0x000000030000720c */ /* 0x000fda0003f24070 */
[----:B------:R-:W-:Y:S02]  /*1790*/  @!P1 IMAD.IADD R3, R3, 0x1, -R0 ;  /* 0x0000000103039824 */ /* 0x000fe400078e0a00 */
[----:B------:R-:W-:Y:S02]  /*17a0*/  IMAD.U32 R0, RZ, RZ, UR8 ;  /* 0x00000008ff007e24 */ /* 0x000fe4000f8e00ff */
[----:B------:R-:W-:-:S05]  /*17b0*/  @!P2 IMAD.MOV R3, RZ, RZ, -R3 ;  /* 0x000000ffff03a224 */ /* 0x000fca00078e0a03 */
[----:B------:R-:W-:-:S04]  /*17c0*/  SEL R3, R12, R3, !P0 ;  /* 0x000000030c037207 */ /* 0x000fc80004000000 */
[----:B------:R-:W-:-:S05]  /*17d0*/  LEA R3, R3, UR17, 0x2 ;  /* 0x0000001103037c11 */ /* 0x000fca000f8e10ff */
[----:B------:R0:W-:Y:S01]  /*17e0*/  STS [R3+0x4], R0 ;  /* 0x0000040003007388 */ /* 0x0001e20000000800 */
[----:B------:R-:W-:Y:S05]  /*17f0*/  BRA.U !UP0, `(.L_x_50) ;  /* 0x0000000108887547 */ /* 0x000fea000b800000 */
[----:B0-----:R-:W-:Y:S01]  /*1800*/  IABS R0, UR15 ;  /* 0x0000000f00007c13 */ /* 0x001fe20008000000 */
[----:B------:R-:W-:Y:S01]  /*1810*/  UISETP.LT.AND UP0, UPT, UR6, 0x1, UPT ;  /* 0x000000010600788c */ /* 0x000fe2000bf01270 */
[----:B------:R-:W-:Y:S02]  /*1820*/  IABS R10, UR15 ;  /* 0x0000000f000a7c13 */ /* 0x000fe40008000000 */
[----:B------:R-:W0:Y:S01]  /*1830*/  I2F.RP R4, R0 ;  /* 0x0000000000047306 */ /* 0x000e220000209400 */
[----:B------:R-:W-:Y:S02]  /*1840*/  USEL UR5, UR6, 0x1, UP0 ;  /* 0x0000000106057887 */ /* 0x000fe40008000000 */
[----:B------:R-:W-:Y:S02]  /*1850*/  IMAD.MOV R10, RZ, RZ, -R10 ;  /* 0x000000ffff0a7224 */ /* 0x000fe400078e0a0a */
[----:B------:R-:W-:-:S03]  /*1860*/  UIADD3 UR9, UPT, UPT, UR5, -0x1, URZ ;  /* 0xffffffff05097890 */ /* 0x000fc6000fffe0ff */
[----:B0-----:R-:W0:Y:S02]  /*1870*/  MUFU.RCP R4, R4 ;  /* 0x0000000400047308 */ /* 0x001e240000001000 */
[----:B0-----:R-:W-:-:S06]  /*1880*/  IADD3 R2, PT, PT, R4, 0xffffffe, RZ ;  /* 0x0ffffffe04027810 */ /* 0x001fcc0007ffe0ff */
[----:B------:R0:W2:Y:S02]  /*1890*/  F2I.FTZ.U32.TRUNC.NTZ R3, R2 ;  /* 0x0000000200037305 */ /* 0x0000a4000021f000 */
[----:B0-----:R-:W-:Y:S02]  /*18a0*/  IMAD.MOV.U32 R2, RZ, RZ, RZ ;  /* 0x000000ffff027224 */ /* 0x001fe400078e00ff */
[----:B--2---:R-:W-:-:S04]  /*18b0*/  IMAD.MOV R5, RZ, RZ, -R3 ;  /* 0x000000ffff057224 */ /* 0x004fc800078e0a03 */
[----:B------:R-:W-:-:S04]  /*18c0*/  IMAD R5, R5, R0, RZ ;  /* 0x0000000005057224 */ /* 0x000fc800078e02ff */
[----:B------:R-:W-:-:S07]  /*18d0*/  IMAD.HI.U32 R4, R3, R5, R2 ;  /* 0x0000000503047227 */ /* 0x000fce00078e0002 */
.L_x_51:
[----:B------:R-:W-:-:S06]  /*18e0*/  LEA R2, R25, UR16, 0x2 ;  /* 0x0000001019027c11 */ /* 0x000fcc000f8e10ff */
[----:B------:R-:W0:Y:S02]  /*18f0*/  LDS R2, [R2] ;  /* 0x0000000002027984 */ /* 0x000e240000000800 */
[----:B0-----:R-:W-:-:S13]  /*1900*/  ISETP.GE.AND P1, PT, R2, UR13, PT ;  /* 0x0000000d02007c0c */ /* 0x001fda000bf26270 */
[----:B------:R-:W-:Y:S05]  /*1910*/  @P1 BRA `(.L_x_50) ;  /* 0x0000000000401947 */ /* 0x000fea0003800000 */
[----:B------:R-:W-:Y:S01]  /*1920*/  VIADD R25, R25, 0x1 ;  /* 0x0000000119197836 */ /* 0x000fe20000000000 */
[----:B------:R-:W-:Y:S02]  /*1930*/  UISETP.GT.AND UP0, UPT, UR6, 0x1, UPT ;  /* 0x000000010600788c */ /* 0x000fe4000bf04270 */
[----:B------:R-:W-:Y:S02]  /*1940*/  UIADD3 UR5, UPT, UPT, UR6, -0x1, URZ ;  /* 0xffffffff06057890 */ /* 0x000fe4000fffe0ff */
[----:B------:R-:W-:Y:S02]  /*1950*/  IABS R3, R25 ;  /* 0x0000001900037213 */ /* 0x000fe40000000000 */
[----:B------:R-:W-:-:S03]  /*1960*/  ISETP.GE.AND P2, PT, R25, RZ, PT ;  /* 0x000000ff1900720c */ /* 0x000fc60003f46270 */
[----:B------:R-:W-:Y:S01]  /*1970*/  IMAD.HI.U32 R2, R4, R3, RZ ;  /* 0x0000000304027227 */ /* 0x000fe200078e00ff */
[----:B------:R-:W-:-:S03]  /*1980*/  UMOV UR6, UR5 ;  /* 0x0000000500067c82 */ /* 0x000fc60008000000 */
[----:B------:R-:W-:-:S05]  /*1990*/  IMAD R3, R2, R10, R3 ;  /* 0x0000000a02037224 */ /* 0x000fca00078e0203 */
[----:B------:R-:W-:-:S13]  /*19a0*/  ISETP.GT.U32.AND P1, PT, R0, R3, PT ;  /* 0x000000030000720c */ /* 0x000fda0003f24070 */
[----:B------:R-:W-:-:S05]  /*19b0*/  @!P1 IMAD.IADD R3, R3, 0x1, -R0 ;  /* 0x0000000103039824 */ /* 0x000fca00078e0a00 */
[----:B------:R-:W-:-:S13]  /*19c0*/  ISETP.GT.U32.AND P1, PT, R0, R3, PT ;  /* 0x000000030000720c */ /* 0x000fda0003f24070 */
[----:B------:R-:W-:-:S05]  /*19d0*/  @!P1 IMAD.IADD R3, R3, 0x1, -R0 ;  /* 0x0000000103039824 */ /* 0x000fca00078e0a00 */
[----:B------:R-:W-:-:S04]  /*19e0*/  @!P2 IADD3 R3, PT, PT, -R3, RZ, RZ ;  /* 0x000000ff0303a210 */ /* 0x000fc80007ffe1ff */
[----:B------:R-:W-:Y:S01]  /*19f0*/  SEL R25, R12, R3, !P0 ;  /* 0x000000030c197207 */ /* 0x000fe20004000000 */
[----:B------:R-:W-:Y:S06]  /*1a00*/  BRA.U UP0, `(.L_x_51) ;  /* 0xfffffffd00b47547 */ /* 0x000fec000b83ffff */
[----:B------:R-:W-:-:S05]  /*1a10*/  UMOV UR6, UR9 ;  /* 0x0000000900067c82 */ /* 0x000fca0008000000 */
.L_x_50:
[----:B------:R-:W-:-:S09]  /*1a20*/  UISETP.GE.AND UP0, UPT, UR4, URZ, UPT ;  /* 0x000000ff0400728c */ /* 0x000fd2000bf06270 */
[----:B------:R-:W-:Y:S05]  /*1a30*/  BRA.U !UP0, `(.L_x_52) ;  /* 0x0000000108947547 */ /* 0x000fea000b800000 */
[----:B0-----:R-:W-:Y:S01]  /*1a40*/  IABS R0, UR15 ;  /* 0x0000000f00007c13 */ /* 0x001fe20008000000 */
[----:B------:R-:W-:Y:S01]  /*1a50*/  UISETP.LT.AND UP0, UPT, UR7, 0x1, UPT ;  /* 0x000000010700788c */ /* 0x000fe2000bf01270 */
[----:B------:R-:W-:Y:S02]  /*1a60*/  IABS R10, UR15 ;  /* 0x0000000f000a7c13 */ /* 0x000fe40008000000 */
[----:B------:R-:W0:Y:S01]  /*1a70*/  I2F.RP R4, R0 ;  /* 0x0000000000047306 */ /* 0x000e220000209400 */
[----:B------:R-:W-:Y:S01]  /*1a80*/  USEL UR4, UR7, 0x1, UP0 ;  /* 0x0000000107047887 */ /* 0x000fe20008000000 */
[----:B------:R-:W-:Y:S01]  /*1a90*/  ISETP.NE.AND P0, PT, RZ, UR15, PT ;  /* 0x0000000fff007c0c */ /* 0x000fe2000bf05270 */
[----:B------:R-:W-:Y:S02]  /*1aa0*/  IMAD.MOV R11, RZ, RZ, -R10 ;  /* 0x000000ffff0b7224 */ /* 0x000fe400078e0a0a */
[----:B------:R-:W-:-:S03]  /*1ab0*/  UIADD3 UR5, UPT, UPT, UR4, -0x1, URZ ;  /* 0xffffffff04057890 */ /* 0x000fc6000fffe0ff */
[----:B0-----:R-:W0:Y:S02]  /*1ac0*/  MUFU.RCP R4, R4 ;  /* 0x0000000400047308 */ /* 0x001e240000001000 */
[----:B0-----:R-:W-:Y:S01]  /*1ad0*/  VIADD R2, R4, 0xffffffe ;  /* 0x0ffffffe04027836 */ /* 0x001fe20000000000 */
[----:B------:R-:W-:-:S05]  /*1ae0*/  LOP3.LUT R4, RZ, UR15, RZ, 0x33, !PT ;  /* 0x0000000fff047c12 */ /* 0x000fca000f8e33ff */
[----:B------:R0:W2:Y:S02]  /*1af0*/  F2I.FTZ.U32.TRUNC.NTZ R3, R2 ;  /* 0x0000000200037305 */ /* 0x0000a4000021f000 */
[----:B0-----:R-:W-:Y:S02]  /*1b00*/  IMAD.MOV.U32 R2, RZ, RZ, RZ ;  /* 0x000000ffff027224 */ /* 0x001fe400078e00ff */
[----:B--2---:R-:W-:-:S04]  /*1b10*/  IMAD.MOV R5, RZ, RZ, -R3 ;  /* 0x000000ffff057224 */ /* 0x004fc800078e0a03 */
[----:B------:R-:W-:-:S04]  /*1b20*/  IMAD R5, R5, R0, RZ ;  /* 0x0000000005057224 */ /* 0x000fc800078e02ff */
[----:B------:R-:W-:-:S04]  /*1b30*/  IMAD.HI.U32 R10, R3, R5, R2 ;  /* 0x00000005030a7227 */ /* 0x000fc800078e0002 */
[----:B------:R-:W-:-:S07]  /*1b40*/  IMAD.MOV.U32 R5, RZ, RZ, R11 ;  /* 0x000000ffff057224 */ /* 0x000fce00078e000b */
.L_x_53:
[----:B------:R-:W-:-:S06]  /*1b50*/  LEA R2, R26, UR17, 0x2 ;  /* 0x000000111a027c11 */ /* 0x000fcc000f8e10ff */
[----:B------:R-:W0:Y:S02]  /*1b60*/  LDS R2, [R2+0x4] ;  /* 0x0000040002027984 */ /* 0x000e240000000800 */
        /* <DEDUP_REMOVED lines=11> */
[----:B------:R-:W-:-:S04]  /*1c20*/  @!P1 IADD3 R3, PT, PT, R3, -R0, RZ ;  /* 0x8000000003039210 */ /* 0x000fc80007ffe0ff */
[----:B------:R-:W-:-:S13]  /*1c30*/  ISETP.GT.U32.AND P1, PT, R0, R3, PT ;  /* 0x000000030000720c */ /* 0x000fda0003f24070 */
[----:B------:R-:W-:-:S04]  /*1c40*/  @!P1 IMAD.IADD R3, R3, 0x1, -R0 ;  /* 0x0000000103039824 */ /* 0x000fc800078e0a00 */
[----:B------:R-:W-:-:S05]  /*1c50*/  @!P2 IMAD.MOV R3, RZ, RZ, -R3 ;  /* 0x000000ffff03a224 */ /* 0x000fca00078e0a03 */
[----:B------:R-:W-:Y:S01]  /*1c60*/  SEL R26, R4, R3, !P0 ;  /* 0x00000003041a7207 */ /* 0x000fe20004000000 */
[----:B------:R-:W-:Y:S06]  /*1c70*/  BRA.U UP0, `(.L_x_53) ;  /* 0xfffffffd00b47547 */ /* 0x000fec000b83ffff */
[----:B------:R-:W-:-:S05]  /*1c80*/  UMOV UR7, UR5 ;  /* 0x0000000500077c82 */ /* 0x000fca0008000000 */
.L_x_52:
[----:B------:R-:W2:Y:S01]  /*1c90*/  LDCU.64 UR4, c[0x0][0x388] ;  /* 0x00007100ff0477ac */ /* 0x000ea20008000a00 */
[----:B------:R-:W-:Y:S02]  /*1ca0*/  UIADD3 UR9, UPT, UPT, -UR14, UR8, URZ ;  /* 0x000000080e097290 */ /* 0x000fe4000fffe1ff */
[----:B--2---:R-:W-:Y:S02]  /*1cb0*/  UIMAD.WIDE UR18, UR8, 0x4, UR4 ;  /* 0x00000004081278a5 */ /* 0x004fe4000f8e0204 */
[----:B------:R-:W-:-:S04]  /*1cc0*/  UIMAD.WIDE UR4, UR9, 0x4, UR4 ;  /* 0x00000004090478a5 */ /* 0x000fc8000f8e0204 */
[----:B------:R-:W-:Y:S02]  /*1cd0*/  IMAD.U32 R5, RZ, RZ, UR19 ;  /* 0x00000013ff057e24 */ /* 0x000fe4000f8e00ff */
[----:B------:R-:W-:Y:S02]  /*1ce0*/  IMAD.U32 R4, RZ, RZ, UR18 ;  /* 0x00000012ff047e24 */ /* 0x000fe4000f8e00ff */
[----:B------:R-:W-:Y:S02]  /*1cf0*/  IMAD.U32 R12, RZ, RZ, UR4 ;  /* 0x00000004ff0c7e24 */ /* 0x000fe4000f8e00ff */
[----:B------:R-:W-:Y:S01]  /*1d00*/  IMAD.U32 R13, RZ, RZ, UR5 ;  /* 0x00000005ff0d7e24 */ /* 0x000fe2000f8e00ff */
[----:B------:R-:W0:Y:S04]  /*1d10*/  LDG.E.CONSTANT R5, desc[UR10][R4.64] ;  /* 0x0000000a04057981 */ /* 0x000e28000c1e9900 */
[----:B------:R-:W2:Y:S04]  /*1d20*/  LDG.E.CONSTANT R10, desc[UR10][R12.64] ;  /* 0x0000000a0c0a7981 */ /* 0x000ea8000c1e9900 */
[----:B------:R-:W2:Y:S01]  /*1d30*/  LDG.E.CONSTANT R11, desc[UR10][R12.64+-0x4] ;  /* 0xfffffc0a0c0b7981 */ /* 0x000ea2000c1e9900 */
[----:B------:R-:W-:-:S04]  /*1d40*/  UISETP.NE.AND UP0, UPT, UR7, URZ, UPT ;  /* 0x000000ff0700728c */ /* 0x000fc8000bf05270 */
[----:B------:R-:W-:Y:S01]  /*1d50*/  UISETP.EQ.OR UP0, UPT, UR6, URZ, !UP0 ;  /* 0x000000ff0600728c */ /* 0x000fe2000c702670 */
[----:B0-----:R-:W-:-:S04]  /*1d60*/  FADD R0, R5, -R28 ;  /* 0x8000001c05007221 */ /* 0x001fc80000000000 */
[----:B------:R-:W1:Y:S01]  /*1d70*/  F2F.F64.F32 R2, R0 ;  /* 0x0000000000027310 */ /* 0x000e620000201800 */
[----:B--2---:R-:W-:-:S07]  /*1d80*/  FADD R10, R10, -R11 ;  /* 0x8000000b0a0a7221 */ /* 0x004fce0000000000 */
[----:B------:R-:W0:Y:S01]  /*1d90*/  F2F.F64.F32 R10, R10 ;  /* 0x0000000a000a7310 */ /* 0x000e220000201800 */
[----:B-1----:R-:W-:-:S08]  /*1da0*/  DADD R2, R2, R8 ;  /* 0x0000000002027229 */ /* 0x002fd00000000008 */
[----:B0-----:R-:W-:Y:S01]  /*1db0*/  DADD R8, -R10, R2 ;  /* 0x000000000a087229 */ /* 0x001fe20000000102 */
[----:B------:R-:W-:Y:S10]  /*1dc0*/  BRA.U UP0, `(.L_x_54) ;  /* 0x0000000100b87547 */ /* 0x000ff4000b800000 */
[----:B------:R-:W-:Y:S01]  /*1dd0*/  DSETP.NEU.AND P0, PT, R8, RZ, PT ;  /* 0x000000ff0800722a */ /* 0x000fe20003f0d000 */
[----:B------:R-:W-:-:S13]  /*1de0*/  CS2R R2, SRZ ;  /* 0x0000000000027805 */ /* 0x000fda000001ff00 */
[----:B------:R-:W-:Y:S05]  /*1df0*/  @!P0 BRA `(.L_x_55) ;  /* 0x0000000000888947 */ /* 0x000fea0003800000 */
[----:B------:R-:W-:Y:S01]  /*1e00*/  LEA R19, R26, UR17, 0x2 ;  /* 0x000000111a137c11 */ /* 0x000fe2000f8e10ff */
[----:B------:R-:W0:Y:S01]  /*1e10*/  LDC.64 R12, c[0x0][0x380] ;  /* 0x0000e000ff0c7b82 */ /* 0x000e220000000a00 */
[----:B------:R-:W-:-:S03]  /*1e20*/  LEA R18, R25, UR16, 0x2 ;  /* 0x0000001019127c11 */ /* 0x000fc6000f8e10ff */
[----:B------:R-:W0:Y:S04]  /*1e30*/  LDS R3, [R19+0x4] ;  /* 0x0000040013037984 */ /* 0x000e280000000800 */
[----:B------:R-:W1:Y:S01]  /*1e40*/  LDS R11, [R18] ;  /* 0x00000000120b7984 */ /* 0x000e620000000800 */
[----:B0-----:R-:W-:-:S04]  /*1e50*/  IMAD.WIDE R2, R3, 0x4, R12 ;  /* 0x0000000403027825 */ /* 0x001fc800078e020c */
[----:B-1----:R-:W-:Y:S01]  /*1e60*/  IMAD.WIDE R12, R11, 0x4, R12 ;  /* 0x000000040b0c7825 */ /* 0x002fe200078e020c */
[----:B------:R-:W2:Y:S04]  /*1e70*/  LDG.E.CONSTANT R0, desc[UR10][R2.64] ;  /* 0x0000000a02007981 */ /* 0x000ea8000c1e9900 */
        /* <DEDUP_REMOVED lines=19> */
[----:B------:R-:W-:Y:S01]  /*1fb0*/  MOV R29, 0x2000 ;  /* 0x00002000001d7802 */ /* 0x000fe20000000f00 */
[----:B------:R-:W-:Y:S02]  /*1fc0*/  IMAD.MOV.U32 R15, RZ, RZ, R11 ;  /* 0x000000ffff0f7224 */ /* 0x000fe400078e000b */
[----:B------:R-:W-:Y:S02]  /*1fd0*/  IMAD.MOV.U32 R12, RZ, RZ, R8 ;  /* 0x000000ffff0c7224 */ /* 0x000fe400078e0008 */
[----:B------:R-:W-:-:S07]  /*1fe0*/  IMAD.MOV.U32 R13, RZ, RZ, R9 ;  /* 0x000000ffff0d7224 */ /* 0x000fce00078e0009 */
[----:B-----5:R-:W-:Y:S05]  /*1ff0*/  CALL.REL.NOINC `($__internal_1_$__cuda_sm20_div_rn_f64_full) ;  /* 0x00000000004c7944 */ /* 0x020fea0003c00000 */
[----:B------:R-:W-:Y:S02]  /*2000*/  IMAD.MOV.U32 R2, RZ, RZ, R0 ;  /* 0x000000ffff027224 */ /* 0x000fe400078e0000 */
[----:B------:R-:W-:-:S07]  /*2010*/  IMAD.MOV.U32 R3, RZ, RZ, R11 ;  /* 0x000000ffff037224 */ /* 0x000fce00078e000b */
.L_x_55:
[----:B-----5:R-:W0:Y:S01]  /*2020*/  F2F.F64.F32 R10, R24 ;  /* 0x00000018000a7310 */ /* 0x020e220000201800 */
[----:B------:R-:W-:Y:S01]  /*2030*/  DADD R12, -R2, 1 ;  /* 0x3ff00000020c7429 */ /* 0x000fe20000000100 */
[----:B------:R-:W1:Y:S01]  /*2040*/  LDC.64 R14, c[0x0][0x3a8] ;  /* 0x0000ea00ff0e7b82 */ /* 0x000e620000000a00 */
[----:B0-----:R-:W-:Y:S01]  /*2050*/  DMUL R10, R10, R2 ;  /* 0x000000020a0a7228 */ /* 0x001fe20000000000 */
[----:B------:R-:W-:-:S07]  /*2060*/  IADD3 R3, PT, PT, R27, UR8, RZ ;  /* 0x000000081b037c10 */ /* 0x000fce000fffe0ff */
[----:B------:R-:W-:Y:S01]  /*2070*/  DFMA R6, R6, R12, R10 ;  /* 0x0000000c0606722b */ /* 0x000fe2000000000a */
[----:B-1----:R-:W-:-:S05]  /*2080*/  IMAD.WIDE R2, R3, 0x4, R14 ;  /* 0x0000000403027825 */ /* 0x002fca00078e020e */
[----:B------:R-:W0:Y:S02]  /*2090*/  F2F.F32.F64 R11, R6 ;  /* 0x00000006000b7310 */ /* 0x000e240000301000 */
[----:B0-----:R0:W-:Y:S03]  /*20a0*/  STG.E desc[UR10][R2.64], R11 ;  /* 0x0000000b02007986 */ /* 0x0011e6000c10190a */
.L_x_54:
[----:B------:R-:W1:Y:S01]  /*20b0*/  LDCU UR4, c[0x0][0x398] ;  /* 0x00007300ff0477ac */ /* 0x000e620008000800 */
[----:B------:R-:W-:Y:S01]  /*20c0*/  IMAD.MOV.U32 R28, RZ, RZ, R5 ;  /* 0x000000ffff1c7224 */ /* 0x000fe200078e0005 */
[----:B------:R-:W-:Y:S01]  /*20d0*/  UMOV UR8, UR12 ;  /* 0x0000000c00087c82 */ /* 0x000fe20008000000 */
[----:B------:R-:W-:Y:S01]  /*20e0*/  UMOV UR5, UR6 ;  /* 0x0000000600057c82 */ /* 0x000fe20008000000 */
[----:B-1----:R-:W-:-:S03]  /*20f0*/  UISETP.GE.AND UP0, UPT, UR12, UR4, UPT ;  /* 0x000000040c00728c */ /* 0x002fc6000bf06270 */
[----:B------:R-:W-:-:S06]  /*2100*/  UMOV UR4, UR7 ;  /* 0x0000000700047c82 */ /* 0x000fcc0008000000 */
[----:B------:R-:W-:Y:S05]  /*2110*/  BRA.U !UP0, `(.L_x_56) ;  /* 0xffffffed089c7547 */ /* 0x000fea000b83ffff */
[----:B------:R-:W-:Y:S05]  /*2120*/  EXIT ;  /* 0x000000000000794d */ /* 0x000fea0003800000 */
        .weak           $__internal_1_$__cuda_sm20_div_rn_f64_full
        .type           $__internal_1_$__cuda_sm20_div_rn_f64_full,@function
        .size           $__internal_1_$__cuda_sm20_div_rn_f64_full,(.L_x_102 - $__internal_1_$__cuda_sm20_div_rn_f64_full)
$__internal_1_$__cuda_sm20_div_rn_f64_full:
[C---:B------:R-:W-:Y:S01]  /*2130*/  FSETP.GEU.AND P0, PT, |R13|.reuse, 1.469367938527859385e-39, PT ;  /* 0x001000000d00780b */ /* 0x040fe20003f0e200 */
[----:B------:R-:W-:Y:S01]  /*2140*/  IMAD.MOV.U32 R20, RZ, RZ, 0x1 ;  /* 0x00000001ff147424 */ /* 0x000fe200078e00ff */
[C---:B------:R-:W-:Y:S01]  /*2150*/  LOP3.LUT R10, R13.reuse, 0x800fffff, RZ, 0xc0, !PT ;  /* 0x800fffff0d0a7812 */ /* 0x040fe200078ec0ff */
[----:B------:R-:W-:Y:S01]  /*2160*/  IMAD.MOV.U32 R16, RZ, RZ, R14 ;  /* 0x000000ffff107224 */ /* 0x000fe200078e000e */
[----:B------:R-:W-:Y:S02]  /*2170*/  LOP3.LUT R4, R13, 0x7ff00000, RZ, 0xc0, !PT ;  /* 0x7ff000000d047812 */ /* 0x000fe400078ec0ff */
[----:B------:R-:W-:Y:S01]  /*2180*/  LOP3.LUT R11, R10, 0x3ff00000, RZ, 0xfc, !PT ;  /* 0x3ff000000a0b7812 */ /* 0x000fe200078efcff */
[----:B------:R-:W-:-:S06]  /*2190*/  IMAD.MOV.U32 R10, RZ, RZ, R12 ;  /* 0x000000ffff0a7224 */ /* 0x000fcc00078e000c */
[----:B------:R-:W-:-:S06]  /*21a0*/  @!P0 DMUL R10, R12, 8.98846567431157953865e+307 ;  /* 0x7fe000000c0a8828 */ /* 0x000fcc0000000000 */
[----:B------:R-:W0:Y:S02]  /*21b0*/  MUFU.RCP64H R21, R11 ;  /* 0x0000000b00157308 */ /* 0x000e240000001800 */
[----:B0-----:R-:W-:-:S08]  /*21c0*/  DFMA R2, R20, -R10, 1 ;  /* 0x3ff000001402742b */ /* 0x001fd0000000080a */
[----:B------:R-:W-:-:S08]  /*21d0*/  DFMA R2, R2, R2, R2 ;  /* 0x000000020202722b */ /* 0x000fd00000000002 */
[----:B------:R-:W-:Y:S01]  /*21e0*/  DFMA R20, R20, R2, R20 ;  /* 0x000000021414722b */ /* 0x000fe20000000014 */
[----:B------:R-:W-:Y:S01]  /*21f0*/  LOP3.LUT R3, R15, 0x7ff00000, RZ, 0xc0, !PT ;  /* 0x7ff000000f037812 */ /* 0x000fe200078ec0ff */
[----:B------:R-:W-:-:S03]  /*2200*/  IMAD.MOV.U32 R2, RZ, RZ, 0x1ca00000 ;  /* 0x1ca00000ff027424 */ /* 0x000fc600078e00ff */
[----:B------:R-:W-:Y:S01]  /*2210*/  ISETP.GE.U32.AND P1, PT, R3, R4, PT ;  /* 0x000000040300720c */ /* 0x000fe20003f26070 */
[----:B------:R-:W-:Y:S02]  /*2220*/  IMAD.MOV.U32 R0, RZ, RZ, R3 ;  /* 0x000000ffff007224 */ /* 0x000fe400078e0003 */
[----:B------:R-:W-:Y:S01]  /*2230*/  DFMA R18, R20, -R10, 1 ;  /* 0x3ff000001412742b */ /* 0x000fe2000000080a */
[----:B------:R-:W-:Y:S02]  /*2240*/  SEL R17, R2, 0x63400000, !P1 ;  /* 0x6340000002117807 */ /* 0x000fe40004800000 */
[----:B------:R-:W-:Y:S02]  /*2250*/  FSETP.GEU.AND P1, PT, |R15|, 1.469367938527859385e-39, PT ;  /* 0x001000000f00780b */ /* 0x000fe40003f2e200 */
[----:B------:R-:W-:-:S03]  /*2260*/  LOP3.LUT R17, R17, 0x800fffff, R15, 0xf8, !PT ;  /* 0x800fffff11117812 */ /* 0x000fc600078ef80f */
[----:B------:R-:W-:-:S08]  /*2270*/  DFMA R18, R20, R18, R20 ;  /* 0x000000121412722b */ /* 0x000fd00000000014 */
[----:B------:R-:W-:Y:S05]  /*2280*/  @P1 BRA `(.L_x_57) ;  /* 0x0000000000201947 */ /* 0x000fea0003800000 */
[----:B------:R-:W-:Y:S02]  /*2290*/  LOP3.LUT R0, R13, 0x7ff00000, RZ, 0xc0, !PT ;  /* 0x7ff000000d007812 */ /* 0x000fe400078ec0ff */
[----:B------:R-:W-:Y:S02]  /*22a0*/  MOV R20, RZ ;  /* 0x000000ff00147202 */ /* 0x000fe40000000f00 */
[----:B------:R-:W-:-:S04]  /*22b0*/  ISETP.GE.U32.AND P1, PT, R3, R0, PT ;  /* 0x000000000300720c */ /* 0x000fc80003f26070 */
[----:B------:R-:W-:-:S04]  /*22c0*/  SEL R21, R2, 0x63400000, !P1 ;  /* 0x6340000002157807 */ /* 0x000fc80004800000 */
[----:B------:R-:W-:-:S04]  /*22d0*/  LOP3.LUT R21, R21, 0x80000000, R15, 0xf8, !PT ;  /* 0x8000000015157812 */ /* 0x000fc800078ef80f */
[----:B------:R-:W-:-:S06]  /*22e0*/  LOP3.LUT R21, R21, 0x100000, RZ, 0xfc, !PT ;  /* 0x0010000015157812 */ /* 0x000fcc00078efcff */
[----:B------:R-:W-:-:S10]  /*22f0*/  DFMA R16, R16, 2, -R20 ;  /* 0x400000001010782b */ /* 0x000fd40000000814 */
[----:B------:R-:W-:-:S07]  /*2300*/  LOP3.LUT R0, R17, 0x7ff00000, RZ, 0xc0, !PT ;  /* 0x7ff0000011007812 */ /* 0x000fce00078ec0ff */
.L_x_57:
[----:B------:R-:W-:Y:S01]  /*2310*/  DMUL R20, R18, R16 ;  /* 0x0000001012147228 */ /* 0x000fe20000000000 */
[----:B------:R-:W-:-:S07]  /*2320*/  @!P0 LOP3.LUT R4, R11, 0x7ff00000, RZ, 0xc0, !PT ;  /* 0x7ff000000b048812 */ /* 0x000fce00078ec0ff */
[----:B------:R-:W-:-:S08]  /*2330*/  DFMA R22, R20, -R10, R16 ;  /* 0x8000000a1416722b */ /* 0x000fd00000000010 */
[----:B------:R-:W-:Y:S01]  /*2340*/  DFMA R22, R18, R22, R20 ;  /* 0x000000161216722b */ /* 0x000fe20000000014 */
[----:B------:R-:W-:-:S05]  /*2350*/  VIADD R18, R0, 0xffffffff ;  /* 0xffffffff00127836 */ /* 0x000fca0000000000 */
[----:B------:R-:W-:Y:S01]  /*2360*/  ISETP.GT.U32.AND P0, PT, R18, 0x7feffffe, PT ;  /* 0x7feffffe1200780c */ /* 0x000fe20003f04070 */
[----:B------:R-:W-:-:S05]  /*2370*/  VIADD R18, R4, 0xffffffff ;  /* 0xffffffff04127836 */ /* 0x000fca0000000000 */
[----:B------:R-:W-:-:S13]  /*2380*/  ISETP.GT.U32.OR P0, PT, R18, 0x7feffffe, P0 ;  /* 0x7feffffe1200780c */ /* 0x000fda0000704470 */
[----:B------:R-:W-:Y:S05]  /*2390*/  @P0 BRA `(.L_x_58) ;  /* 0x00000000006c0947 */ /* 0x000fea0003800000 */
[----:B------:R-:W-:Y:S01]  /*23a0*/  LOP3.LUT R4, R13, 0x7ff00000, RZ, 0xc0, !PT ;  /* 0x7ff000000d047812 */ /* 0x000fe200078ec0ff */
[----:B------:R-:W-:-:S03]  /*23b0*/  IMAD.MOV.U32 R14, RZ, RZ, RZ ;  /* 0x000000ffff0e7224 */ /* 0x000fc600078e00ff */
[CC--:B------:R-:W-:Y:S02]  /*23c0*/  VIADDMNMX R0, R3.reuse, -R4.reuse, 0xb9600000, !PT ;  /* 0xb960000003007446 */ /* 0x0c0fe40007800904 */
[----:B------:R-:W-:Y:S02]  /*23d0*/  ISETP.GE.U32.AND P0, PT, R3, R4, PT ;  /* 0x000000040300720c */ /* 0x000fe40003f06070 */
[----:B------:R-:W-:Y:S02]  /*23e0*/  VIMNMX R0, PT, PT, R0, 0x46a00000, PT ;  /* 0x46a0000000007848 */ /* 0x000fe40003fe0100 */
[----:B------:R-:W-:-:S05]  /*23f0*/  SEL R3, R2, 0x63400000, !P0 ;  /* 0x6340000002037807 */ /* 0x000fca0004000000 */
[----:B------:R-:W-:-:S04]  /*2400*/  IMAD.IADD R0, R0, 0x1, -R3 ;  /* 0x0000000100007824 */ /* 0x000fc800078e0a03 */
        /* <DEDUP_REMOVED lines=10> */
[----:B------:R-:W-:Y:S01]  /*24b0*/  IADD3 R11, PT, PT, -R0, RZ, RZ ;  /* 0x000000ff000b7210 */ /* 0x000fe20007ffe1ff */
[----:B------:R-:W-:Y:S01]  /*24c0*/  IMAD.MOV.U32 R10, RZ, RZ, RZ ;  /* 0x000000ffff0a7224 */ /* 0x000fe200078e00ff */
[----:B------:R-:W-:-:S05]  /*24d0*/  DMUL.RP R14, R22, R14 ;  /* 0x0000000e160e7228 */ /* 0x000fca0000008000 */
[----:B------:R-:W-:-:S05]  /*24e0*/  DFMA R10, R2, -R10, R22 ;  /* 0x8000000a020a722b */ /* 0x000fca0000000016 */
[----:B------:R-:W-:Y:S02]  /*24f0*/  LOP3.LUT R13, R15, R13, RZ, 0x3c, !PT ;  /* 0x0000000d0f0d7212 */ /* 0x000fe400078e3cff */
[----:B------:R-:W-:-:S04]  /*2500*/  IADD3 R10, PT, PT, -R0, -0x43300000, RZ ;  /* 0xbcd00000000a7810 */ /* 0x000fc80007ffe1ff */
[----:B------:R-:W-:-:S04]  /*2510*/  FSETP.NEU.AND P0, PT, |R11|, R10, PT ;  /* 0x0000000a0b00720b */ /* 0x000fc80003f0d200 */
[----:B------:R-:W-:Y:S02]  /*2520*/  FSEL R2, R14, R2, !P0 ;  /* 0x000000020e027208 */ /* 0x000fe40004000000 */
[----:B------:R-:W-:Y:S01]  /*2530*/  FSEL R3, R13, R3, !P0 ;  /* 0x000000030d037208 */ /* 0x000fe20004000000 */
[----:B------:R-:W-:Y:S06]  /*2540*/  BRA `(.L_x_59) ;  /* 0x0000000000547947 */ /* 0x000fec0003800000 */
.L_x_58:
        /* <DEDUP_REMOVED lines=11> */
[----:B------:R-:W-:Y:S01]  /*2600*/  @P0 LOP3.LUT R0, R3, 0x7ff00000, RZ, 0xfc, !PT ;  /* 0x7ff0000003000812 */ /* 0x000fe200078efcff */
[----:B------:R-:W-:Y:S02]  /*2610*/  @!P0 IMAD.MOV.U32 R2, RZ, RZ, RZ ;  /* 0x000000ffff028224 */ /* 0x000fe400078e00ff */
[----:B------:R-:W-:Y:S02]  /*2620*/  @P0 IMAD.MOV.U32 R2, RZ, RZ, RZ ;  /* 0x000000ffff020224 */ /* 0x000fe400078e00ff */
[----:B------:R-:W-:Y:S01]  /*2630*/  @P0 IMAD.MOV.U32 R3, RZ, RZ, R0 ;  /* 0x000000ffff030224 */ /* 0x000fe200078e0000 */
[----:B------:R-:W-:Y:S06]  /*2640*/  BRA `(.L_x_59) ;  /* 0x0000000000147947 */ /* 0x000fec0003800000 */
.L_x_61:
[----:B------:R-:W-:Y:S02]  /*2650*/  LOP3.LUT R3, R13, 0x80000, RZ, 0xfc, !PT ;  /* 0x000800000d037812 */ /* 0x000fe400078efcff */
[----:B------:R-:W-:Y:S01]  /*2660*/  MOV R2, R12 ;  /* 0x0000000c00027202 */ /* 0x000fe20000000f00 */
[----:B------:R-:W-:Y:S06]  /*2670*/  BRA `(.L_x_59) ;  /* 0x0000000000087947 */ /* 0x000fec0003800000 */
.L_x_60:
[----:B------:R-:W-:Y:S01]  /*2680*/  LOP3.LUT R3, R15, 0x80000, RZ, 0xfc, !PT ;  /* 0x000800000f037812 */ /* 0x000fe200078efcff */
[----:B------:R-:W-:-:S07]  /*2690*/  IMAD.MOV.U32 R2, RZ, RZ, R14 ;  /* 0x000000ffff027224 */ /* 0x000fce00078e000e */
.L_x_59:
[----:B------:R-:W-:Y:S02]  /*26a0*/  IMAD.MOV.U32 R0, RZ, RZ, R2 ;  /* 0x000000ffff007224 */ /* 0x000fe400078e0002 */
[----:B------:R-:W-:Y:S02]  /*26b0*/  IMAD.MOV.U32 R11, RZ, RZ, R3 ;  /* 0x000000ffff0b7224 */ /* 0x000fe400078e0003 */
[----:B------:R-:W-:Y:S02]  /*26c0*/  IMAD.MOV.U32 R2, RZ, RZ, R29 ;  /* 0x000000ffff027224 */ /* 0x000fe400078e001d */
[----:B------:R-:W-:-:S04]  /*26d0*/  IMAD.MOV.U32 R3, RZ, RZ, 0x0 ;  /* 0x00000000ff037424 */ /* 0x000fc800078e00ff */
[----:B------:R-:W-:Y:S05]  /*26e0*/  RET.REL.NODEC R2 `(nama_batch_prefix_f32) ;  /* 0xffffffd802447950 */ /* 0x000fea0003c3ffff */
.L_x_62:
        /* <DEDUP_REMOVED lines=9> */
.L_x_102:


//--------------------- .text.nama_batch_f32      --------------------------
	.section	.text.nama_batch_f32,"ax",@progbits
	.align	128
        .global         nama_batch_f32
        .type           nama_batch_f32,@function
        .size           nama_batch_f32,(.L_x_103 - nama_batch_f32)
        .other          nama_batch_f32,@"STO_CUDA_ENTRY STV_DEFAULT"
nama_batch_f32:
.text.nama_batch_f32:
[----:B------:R-:W-:Y:S01]  /*0000*/  LDC R1, c[0x0][0x37c] ;  /* 0x0000df00ff017b82 */ /* 0x000fe20000000800 */
[----:B------:R-:W0:Y:S01]  /*0010*/  S2R R3, SR_CTAID.X ;  /* 0x0000000000037919 */ /* 0x000e220000002500 */
[----:B------:R-:W0:Y:S02]  /*0020*/  LDCU UR4, c[0x0][0x3b4] ;  /* 0x00007680ff0477ac */ /* 0x000e240008000800 */
[----:B0-----:R-:W-:-:S13]  /*0030*/  ISETP.GE.AND P0, PT, R3, UR4, PT ;  /* 0x0000000403007c0c */ /* 0x001fda000bf06270 */
[----:B------:R-:W-:Y:S05]  /*0040*/  @P0 EXIT ;  /* 0x000000000000094d */ /* 0x000fea0003800000 */
[----:B------:R-:W0:Y:S01]  /*0050*/  LDC.64 R6, c[0x0][0x3a8] ;  /* 0x0000ea00ff067b82 */ /* 0x000e220000000a00 */
[----:B------:R-:W1:Y:S07]  /*0060*/  LDCU.64 UR6, c[0x0][0x358] ;  /* 0x00006b00ff0677ac */ /* 0x000e6e0008000a00 */
[----:B------:R-:W2:Y:S01]  /*0070*/  LDC R10, c[0x0][0x3b0] ;  /* 0x0000ec00ff0a7b82 */ /* 0x000ea20000000800 */
[----:B0-----:R-:W-:-:S06]  /*0080*/  IMAD.WIDE.U32 R6, R3, 0x4, R6 ;  /* 0x0000000403067825 */ /* 0x001fcc00078e0006 */
[----:B-1----:R-:W2:Y:S02]  /*0090*/  LDG.E.CONSTANT R6, desc[UR6][R6.64] ;  /* 0x0000000606067981 */ /* 0x002ea4000c1e9900 */
[----:B--2---:R-:W-:-:S04]  /*00a0*/  ISETP.GT.AND P0, PT, R6, R10, PT ;  /* 0x0000000a0600720c */ /* 0x004fc80003f04270 */
[----:B------:R-:W-:-:S13]  /*00b0*/  ISETP.LT.OR P0, PT, R6, 0x1, P0 ;  /* 0x000000010600780c */ /* 0x000fda0000701670 */
[----:B------:R-:W-:Y:S05]  /*00c0*/  @P0 EXIT ;  /* 0x000000000000094d */ /* 0x000fea0003800000 */
[----:B------:R-:W0:Y:S01]  /*00d0*/  S2R R7, SR_TID.X ;  /* 0x0000000000077919 */ /* 0x000e220000002100 */
[----:B------:R-:W1:Y:S01]  /*00e0*/  LDCU UR4, c[0x0][0x3b8] ;  /* 0x00007700ff0477ac */ /* 0x000e620008000800 */
[----:B------:R-:W-:Y:S01]  /*00f0*/  BSSY.RECONVERGENT B0, `(.L_x_63) ;  /* 0x0000010000007945 */ /* 0x000fe20003800200 */
[----:B------:R-:W-:Y:S02]  /*0100*/  IMAD R4, R3, R10, RZ ;  /* 0x0000000a03047224 */ /* 0x000fe400078e02ff */
[----:B-1----:R-:W-:-:S05]  /*0110*/  VIADD R5, R6, UR4 ;  /* 0x0000000406057c36 */ /* 0x002fca0008000000 */
[-C--:B------:R-:W-:Y:S02]  /*0120*/  ISETP.GT.AND P0, PT, R5, R10.reuse, PT ;  /* 0x0000000a0500720c */ /* 0x080fe40003f04270 */
[C---:B0-----:R-:W-:Y:S02]  /*0130*/  ISETP.GE.AND P1, PT, R7.reuse, R10, PT ;  /* 0x0000000a0700720c */ /* 0x041fe40003f26270 */
[----:B------:R-:W-:-:S11]  /*0140*/  ISETP.NE.OR P0, PT, R7, RZ, P0 ;  /* 0x000000ff0700720c */ /* 0x000fd60000705670 */
[----:B------:R-:W-:Y:S05]  /*0150*/  @P1 BRA `(.L_x_64) ;  /* 0x0000000000241947 */ /* 0x000fea0003800000 */
[----:B------:R-:W0:Y:S01]  /*0160*/  LDC R0, c[0x0][0x360] ;  /* 0x0000d800ff007b82 */ /* 0x000e220000000800 */
[----:B------:R-:W-:-:S07]  /*0170*/  IMAD.MOV.U32 R11, RZ, RZ, 0x7fc00000 ;  /* 0x7fc00000ff0b7424 */ /* 0x000fce00078e00ff */
[----:B------:R-:W1:Y:S02]  /*0180*/  LDC.64 R8, c[0x0][0x3c0] ;  /* 0x0000f000ff087b82 */ /* 0x000e640000000a00 */
.L_x_65:
[--C-:B--2---:R-:W-:Y:S02]  /*0190*/  IMAD.IADD R3, R4, 0x1, R7.reuse ;  /* 0x0000000104037824 */ /* 0x104fe400078e0207 */
[----:B0-----:R-:W-:Y:S02]  /*01a0*/  IMAD.IADD R7, R0, 0x1, R7 ;  /* 0x0000000100077824 */ /* 0x001fe400078e0207 */
[----:B-1----:R-:W-:-:S03]  /*01b0*/  IMAD.WIDE R2, R3, 0x4, R8 ;  /* 0x0000000403027825 */ /* 0x002fc600078e0208 */
[----:B------:R-:W-:Y:S02]  /*01c0*/  ISETP.GE.AND P1, PT, R7, R10, PT ;  /* 0x0000000a0700720c */ /* 0x000fe40003f26270 */
[----:B------:R2:W-:Y:S11]  /*01d0*/  STG.E desc[UR6][R2.64], R11 ;  /* 0x0000000b02007986 */ /* 0x0005f6000c101906 */
[----:B------:R-:W-:Y:S05]  /*01e0*/  @!P1 BRA `(.L_x_65) ;  /* 0xfffffffc00e89947 */ /* 0x000fea000383ffff */
.L_x_64:
[----:B------:R-:W-:Y:S05]  /*01f0*/  BSYNC.RECONVERGENT B0 ;  /* 0x0000000000007941 */ /* 0x000fea0003800200 */
.L_x_63:
[----:B------:R-:W-:Y:S06]  /*0200*/  BAR.SYNC.DEFER_BLOCKING 0x0 ;  /* 0x0000000000007b1d */ /* 0x000fec0000010000 */
[----:B------:R-:W-:Y:S05]  /*0210*/  @P0 EXIT ;  /* 0x000000000000094d */ /* 0x000fea0003800000 */
[----:B------:R-:W0:Y:S01]  /*0220*/  S2R R0, SR_CgaCtaId ;  /* 0x0000000000007919 */ /* 0x000e220000008800 */
[----:B------:R-:W1:Y:S01]  /*0230*/  LDCU UR4, c[0x0][0x3a0] ;  /* 0x00007400ff0477ac */ /* 0x000e620008000800 */
[----:B------:R-:W-:Y:S01]  /*0240*/  MOV R7, 0x400 ;  /* 0x0000040000077802 */ /* 0x000fe20000000f00 */
[----:B--2---:R-:W-:Y:S01]  /*0250*/  VIADD R3, R6, 0x1 ;  /* 0x0000000106037836 */ /* 0x004fe20000000000 */
[----:B------:R-:W-:Y:S01]  /*0260*/  CS2R R12, SRZ ;  /* 0x00000000000c7805 */ /* 0x000fe2000001ff00 */
[----:B------:R-:W-:Y:S01]  /*0270*/  IMAD.MOV.U32 R2, RZ, RZ, RZ ;  /* 0x000000ffff027224 */ /* 0x000fe200078e00ff */
[----:B-1----:R-:W-:Y:S01]  /*0280*/  UISETP.NE.AND UP0, UPT, UR4, URZ, UPT ;  /* 0x000000ff0400728c */ /* 0x002fe2000bf05270 */
[----:B0-----:R-:W-:-:S04]  /*0290*/  LEA R7, R0, R7, 0x18 ;  /* 0x0000000700077211 */ /* 0x001fc800078ec0ff */
[----:B------:R-:W-:-:S04]  /*02a0*/  LEA R0, R6, R7, 0x2 ;  /* 0x0000000706007211 */ /* 0x000fc800078e10ff */
[----:B------:R-:W-:Y:S05]  /*02b0*/  BRA.U !UP0, `(.L_x_66) ;  /* 0x0000000908747547 */ /* 0x000fea000b800000 */
[----:B------:R-:W0:Y:S01]  /*02c0*/  LDCU UR4, c[0x0][0x3b8] ;  /* 0x00007700ff0477ac */ /* 0x000e220008000800 */
[----:B------:R-:W-:Y:S02]  /*02d0*/  IMAD.MOV.U32 R32, RZ, RZ, RZ ;  /* 0x000000ffff207224 */ /* 0x000fe400078e00ff */
[----:B0-----:R-:W-:-:S07]  /*02e0*/  IMAD.U32 R8, RZ, RZ, UR4 ;  /* 0x00000004ff087e24 */ /* 0x001fce000f8e00ff */
.L_x_71:
[----:B------:R-:W0:Y:S01]  /*02f0*/  I2F.U32.RP R9, R3 ;  /* 0x0000000300097306 */ /* 0x000e220000209000 */
[----:B------:R-:W1:Y:S08]  /*0300*/  LDC.64 R14, c[0x0][0x380] ;  /* 0x0000e000ff0e7b82 */ /* 0x000e700000000a00 */
[----:B------:R-:W2:Y:S01]  /*0310*/  LDC.64 R10, c[0x0][0x380] ;  /* 0x0000e000ff0a7b82 */ /* 0x000ea20000000a00 */
[----:B0-----:R-:W0:Y:S01]  /*0320*/  MUFU.RCP R9, R9 ;  /* 0x0000000900097308 */ /* 0x001e220000001000 */
[----:B------:R-:W-:Y:S01]  /*0330*/  IMAD.MOV R19, RZ, RZ, -R3 ;  /* 0x000000ffff137224 */ /* 0x000fe200078e0a03 */
[----:B------:R-:W-:Y:S01]  /*0340*/  ISETP.NE.U32.AND P1, PT, R3, RZ, PT ;  /* 0x000000ff0300720c */ /* 0x000fe20003f25070 */
[----:B-1----:R-:W-:Y:S01]  /*0350*/  IMAD.WIDE R14, R8, 0x4, R14 ;  /* 0x00000004080e7825 */ /* 0x002fe200078e020e */
[----:B------:R-:W-:-:S05]  /*0360*/  VIMNMX R18, PT, PT, RZ, R32, PT ;  /* 0x00000020ff127248 */ /* 0x000fca0003fe0100 */
[----:B------:R1:W5:Y:S01]  /*0370*/  LDG.E.CONSTANT R14, desc[UR6][R14.64] ;  /* 0x000000060e0e7981 */ /* 0x000362000c1e9900 */
[----:B0-----:R-:W-:-:S04]  /*0380*/  VIADD R16, R9, 0xffffffe ;  /* 0x0ffffffe09107836 */ /* 0x001fc80000000000 */
[----:B------:R0:W3:Y:S02]  /*0390*/  F2I.FTZ.U32.TRUNC.NTZ R17, R16 ;  /* 0x0000001000117305 */ /* 0x0000e4000021f000 */
[----:B0-----:R-:W-:Y:S02]  /*03a0*/  IMAD.MOV.U32 R16, RZ, RZ, RZ ;  /* 0x000000ffff107224 */ /* 0x001fe400078e00ff */
[----:B---3--:R-:W-:-:S04]  /*03b0*/  IMAD R19, R19, R17, RZ ;  /* 0x0000001113137224 */ /* 0x008fc800078e02ff */
[----:B-1----:R-:W-:Y:S01]  /*03c0*/  IMAD.HI.U32 R15, R17, R19, R16 ;  /* 0x00000013110f7227 */ /* 0x002fe200078e0010 */
[----:B--2---:R-:W-:-:S07]  /*03d0*/  LOP3.LUT R19, RZ, R3, RZ, 0x33, !PT ;  /* 0x00000003ff137212 */ /* 0x004fce00078e33ff */
.L_x_68:
        /* <DEDUP_REMOVED lines=13> */
[----:B------:R-:W-:-:S06]  /*04b0*/  LEA R9, R16, R7, 0x2 ;  /* 0x0000000710097211 */ /* 0x000fcc00078e10ff */
[----:B------:R-:W0:Y:S02]  /*04c0*/  LDS R9, [R9] ;  /* 0x0000000009097984 */ /* 0x000e240000000800 */
[----:B0-----:R-:W-:-:S06]  /*04d0*/  IMAD.WIDE R16, R9, 0x4, R10 ;  /* 0x0000000409107825 */ /* 0x001fcc00078e020a */
[----:B------:R-:W2:Y:S02]  /*04e0*/  LDG.E.CONSTANT R17, desc[UR6][R16.64] ;  /* 0x0000000610117981 */ /* 0x000ea4000c1e9900 */
[----:B--2--5:R-:W-:-:S13]  /*04f0*/  FSETP.GTU.AND P0, PT, R17, R14, PT ;  /* 0x0000000e1100720b */ /* 0x024fda0003f0c000 */
[----:B------:R-:W-:Y:S05]  /*0500*/  @!P0 BRA `(.L_x_68) ;  /* 0xfffffffc00b48947 */ /* 0x000fea000383ffff */
[----:B------:R-:W-:-:S07]  /*0510*/  IMAD.MOV.U32 R9, RZ, RZ, R20 ;  /* 0x000000ffff097224 */ /* 0x000fce00078e0014 */
.L_x_67:
[-C--:B------:R-:W-:Y:S01]  /*0520*/  IABS R16, R3.reuse ;  /* 0x0000000300107213 */ /* 0x080fe20000000000 */
[----:B------:R-:W-:Y:S01]  /*0530*/  IMAD.MOV R21, RZ, RZ, -R3 ;  /* 0x000000ffff157224 */ /* 0x000fe200078e0a03 */
[----:B------:R-:W-:Y:S01]  /*0540*/  IABS R19, R3 ;  /* 0x0000000300137213 */ /* 0x000fe20000000000 */
[C---:B------:R-:W-:Y:S01]  /*0550*/  VIADD R32, R9.reuse, 0x1 ;  /* 0x0000000109207836 */ /* 0x040fe20000000000 */
[----:B------:R-:W0:Y:S01]  /*0560*/  I2F.RP R15, R16 ;  /* 0x00000010000f7306 */ /* 0x000e220000209400 */
[----:B------:R-:W-:Y:S02]  /*0570*/  IABS R18, R9 ;  /* 0x0000000900127213 */ /* 0x000fe40000000000 */
[----:B------:R-:W-:-:S05]  /*0580*/  ISETP.GE.AND P1, PT, R9, RZ, PT ;  /* 0x000000ff0900720c */ /* 0x000fca0003f26270 */
[----:B0-----:R-:W0:Y:S02]  /*0590*/  MUFU.RCP R15, R15 ;  /* 0x0000000f000f7308 */ /* 0x001e240000001000 */
[----:B0-----:R-:W-:Y:S02]  /*05a0*/  VIADD R10, R15, 0xffffffe ;  /* 0x0ffffffe0f0a7836 */ /* 0x001fe40000000000 */
[----:B------:R-:W-:-:S04]  /*05b0*/  IMAD.MOV R15, RZ, RZ, -R19 ;  /* 0x000000ffff0f7224 */ /* 0x000fc800078e0a13 */
[----:B------:R0:W1:Y:S02]  /*05c0*/  F2I.FTZ.U32.TRUNC.NTZ R11, R10 ;  /* 0x0000000a000b7305 */ /* 0x000064000021f000 */
[----:B0-----:R-:W-:Y:S02]  /*05d0*/  IMAD.MOV.U32 R10, RZ, RZ, RZ ;  /* 0x000000ffff0a7224 */ /* 0x001fe400078e00ff */
[----:B-1----:R-:W-:-:S04]  /*05e0*/  IMAD.MOV R17, RZ, RZ, -R11 ;  /* 0x000000ffff117224 */ /* 0x002fc800078e0a0b */
[----:B------:R-:W-:-:S04]  /*05f0*/  IMAD R17, R17, R16, RZ ;  /* 0x0000001011117224 */ /* 0x000fc800078e02ff */
[----:B------:R-:W-:-:S06]  /*0600*/  IMAD.HI.U32 R11, R11, R17, R10 ;  /* 0x000000110b0b7227 */ /* 0x000fcc00078e000a */
[----:B------:R-:W-:-:S04]  /*0610*/  IMAD.HI.U32 R11, R11, R18, RZ ;  /* 0x000000120b0b7227 */ /* 0x000fc800078e00ff */
[----:B------:R-:W-:Y:S01]  /*0620*/  IMAD R11, R11, R15, R18 ;  /* 0x0000000f0b0b7224 */ /* 0x000fe200078e0212 */
[----:B------:R-:W-:Y:S01]  /*0630*/  LOP3.LUT R15, RZ, R3, RZ, 0x33, !PT ;  /* 0x00000003ff0f7212 */ /* 0x000fe200078e33ff */
[----:B------:R-:W0:Y:S03]  /*0640*/  I2F.U32.RP R18, R3 ;  /* 0x0000000300127306 */ /* 0x000e260000209000 */
[----:B------:R-:W-:-:S05]  /*0650*/  ISETP.GT.U32.AND P0, PT, R16, R11, PT ;  /* 0x0000000b1000720c */ /* 0x000fca0003f04070 */
[----:B0-----:R-:W0:Y:S08]  /*0660*/  MUFU.RCP R18, R18 ;  /* 0x0000001200127308 */ /* 0x001e300000001000 */
[----:B------:R-:W-:-:S04]  /*0670*/  @!P0 IADD3 R11, PT, PT, R11, -R16, RZ ;  /* 0x800000100b0b8210 */ /* 0x000fc80007ffe0ff */
[----:B------:R-:W-:-:S13]  /*0680*/  ISETP.GT.U32.AND P0, PT, R16, R11, PT ;  /* 0x0000000b1000720c */ /* 0x000fda0003f04070 */
[----:B------:R-:W-:Y:S01]  /*0690*/  @!P0 IMAD.IADD R11, R11, 0x1, -R16 ;  /* 0x000000010b0b8824 */ /* 0x000fe200078e0a10 */
[C---:B------:R-:W-:Y:S01]  /*06a0*/  ISETP.NE.AND P0, PT, R3.reuse, RZ, PT ;  /* 0x000000ff0300720c */ /* 0x040fe20003f05270 */
[----:B0-----:R-:W-:Y:S01]  /*06b0*/  VIADD R16, R18, 0xffffffe ;  /* 0x0ffffffe12107836 */ /* 0x001fe20000000000 */
[----:B------:R-:W-:Y:S01]  /*06c0*/  VIMNMX R18, PT, PT, RZ, R2, PT ;  /* 0x00000002ff127248 */ /* 0x000fe20003fe0100 */
[----:B------:R-:W-:Y:S01]  /*06d0*/  @!P1 IMAD.MOV R11, RZ, RZ, -R11 ;  /* 0x000000ffff0b9224 */ /* 0x000fe200078e0a0b */
[----:B------:R-:W-:Y:S01]  /*06e0*/  ISETP.NE.U32.AND P1, PT, R3, RZ, PT ;  /* 0x000000ff0300720c */ /* 0x000fe20003f25070 */
[----:B------:R0:W1:Y:S03]  /*06f0*/  F2I.FTZ.U32.TRUNC.NTZ R17, R16 ;  /* 0x0000001000117305 */ /* 0x000066000021f000 */
[----:B------:R-:W-:-:S05]  /*0700*/  SEL R10, R15, R11, !P0 ;  /* 0x0000000b0f0a7207 */ /* 0x000fca0004000000 */
[----:B------:R-:W-:Y:S02]  /*0710*/  IMAD R19, R10, 0x4, R7 ;  /* 0x000000040a137824 */ /* 0x000fe400078e0207 */
[----:B0-----:R-:W-:Y:S01]  /*0720*/  HFMA2 R16, -RZ, RZ, 0, 0 ;  /* 0x00000000ff107431 */ /* 0x001fe200000001ff */
[----:B------:R-:W0:Y:S02]  /*0730*/  LDC.64 R10, c[0x0][0x380] ;  /* 0x0000e000ff0a7b82 */ /* 0x000e240000000a00 */
[----:B------:R2:W-:Y:S01]  /*0740*/  STS [R19], R8 ;  /* 0x0000000813007388 */ /* 0x0005e20000000800 */
[----:B-1----:R-:W-:-:S04]  /*0750*/  IMAD R21, R21, R17, RZ ;  /* 0x0000001115157224 */ /* 0x002fc800078e02ff */
[----:B------:R-:W-:-:S07]  /*0760*/  IMAD.HI.U32 R21, R17, R21, R16 ;  /* 0x0000001511157227 */ /* 0x000fce00078e0010 */
.L_x_70:
[----:B------:R-:W-:Y:S01]  /*0770*/  ISETP.GE.AND P0, PT, R2, 0x1, PT ;  /* 0x000000010200780c */ /* 0x000fe20003f06270 */
[----:B--2---:R-:W-:Y:S02]  /*0780*/  IMAD.MOV.U32 R19, RZ, RZ, R2 ;  /* 0x000000ffff137224 */ /* 0x004fe400078e0002 */
[----:B------:R-:W-:-:S10]  /*0790*/  IMAD.MOV.U32 R9, RZ, RZ, R18 ;  /* 0x000000ffff097224 */ /* 0x000fd400078e0012 */
[----:B------:R-:W-:Y:S05]  /*07a0*/  @!P0 BRA `(.L_x_69) ;  /* 0x0000000000408947 */ /* 0x000fea0003800000 */
[----:B------:R-:W-:-:S04]  /*07b0*/  VIADD R2, R2, 0xffffffff ;  /* 0xffffffff02027836 */ /* 0x000fc80000000000 */
[----:B------:R-:W-:-:S04]  /*07c0*/  IMAD.HI.U32 R9, R21, R2, RZ ;  /* 0x0000000215097227 */ /* 0x000fc800078e00ff */
[----:B------:R-:W-:-:S04]  /*07d0*/  IMAD.MOV R9, RZ, RZ, -R9 ;  /* 0x000000ffff097224 */ /* 0x000fc800078e0a09 */
[----:B------:R-:W-:-:S05]  /*07e0*/  IMAD R16, R3, R9, R2 ;  /* 0x0000000903107224 */ /* 0x000fca00078e0202 */
[----:B------:R-:W-:-:S13]  /*07f0*/  ISETP.GE.U32.AND P0, PT, R16, R3, PT ;  /* 0x000000031000720c */ /* 0x000fda0003f06070 */
[----:B------:R-:W-:-:S04]  /*0800*/  @P0 IADD3 R16, PT, PT, -R3, R16, RZ ;  /* 0x0000001003100210 */ /* 0x000fc80007ffe1ff */
[----:B------:R-:W-:-:S13]  /*0810*/  ISETP.GE.U32.AND P0, PT, R16, R3, PT ;  /* 0x000000031000720c */ /* 0x000fda0003f06070 */
[----:B------:R-:W-:-:S05]  /*0820*/  @P0 IMAD.IADD R16, R16, 0x1, -R3 ;  /* 0x0000000110100824 */ /* 0x000fca00078e0a03 */
[----:B------:R-:W-:-:S05]  /*0830*/  SEL R9, R15, R16, !P1 ;  /* 0x000000100f097207 */ /* 0x000fca0004800000 */
[----:B------:R-:W-:-:S06]  /*0840*/  IMAD R9, R9, 0x4, R0 ;  /* 0x0000000409097824 */ /* 0x000fcc00078e0200 */
[----:B------:R-:W0:Y:S02]  /*0850*/  LDS R9, [R9+0x4] ;  /* 0x0000040009097984 */ /* 0x000e240000000800 */
[----:B0-----:R-:W-:-:S06]  /*0860*/  IMAD.WIDE R16, R9, 0x4, R10 ;  /* 0x0000000409107825 */ /* 0x001fcc00078e020a */
[----:B------:R-:W2:Y:S02]  /*0870*/  LDG.E.CONSTANT R17, desc[UR6][R16.64] ;  /* 0x0000000610117981 */ /* 0x000ea4000c1e9900 */
[----:B--2--5:R-:W-:-:S13]  /*0880*/  FSETP.GE.AND P0, PT, R17, R14, PT ;  /* 0x0000000e1100720b */ /* 0x024fda0003f06000 */
[----:B------:R-:W-:Y:S05]  /*0890*/  @P0 BRA `(.L_x_70) ;  /* 0xfffffffc00b40947 */ /* 0x000fea000383ffff */
[----:B------:R-:W-:-:S07]  /*08a0*/  IMAD.MOV.U32 R9, RZ, RZ, R19 ;  /* 0x000000ffff097224 */ /* 0x000fce00078e0013 */
.L_x_69:
[----:B0-----:R-:W0:Y:S08]  /*08b0*/  LDC R11, c[0x0][0x3b8] ;  /* 0x0000ee00ff0b7b82 */ /* 0x001e300000000800 */
[----:B-----5:R-:W1:Y:S08]  /*08c0*/  LDC.64 R14, c[0x0][0x388] ;  /* 0x0000e200ff0e7b82 */ /* 0x020e700000000a00 */
[----:B------:R-:W2:Y:S01]  /*08d0*/  LDC.64 R16, c[0x0][0x390] ;  /* 0x0000e400ff107b82 */ /* 0x000ea20000000a00 */
[C---:B0-----:R-:W-:Y:S01]  /*08e0*/  ISETP.NE.AND P0, PT, R8.reuse, R11, PT ;  /* 0x0000000b0800720c */ /* 0x041fe20003f05270 */
[----:B-1----:R-:W-:-:S12]  /*08f0*/  IMAD.WIDE R14, R8, 0x4, R14 ;  /* 0x00000004080e7825 */ /* 0x002fd800078e020e */
[----:B------:R-:W0:Y:S01]  /*0900*/  @P0 LDC.64 R20, c[0x0][0x398] ;  /* 0x0000e600ff140b82 */ /* 0x000e220000000a00 */
[----:B------:R-:W3:Y:S01]  /*0910*/  LDG.E.CONSTANT R19, desc[UR6][R14.64] ;  /* 0x000000060e137981 */ /* 0x000ee2000c1e9900 */
[----:B--2---:R-:W-:-:S05]  /*0920*/  IMAD.WIDE R16, R8, 0x4, R16 ;  /* 0x0000000408107825 */ /* 0x004fca00078e0210 */
[----:B------:R-:W2:Y:S01]  /*0930*/  LDG.E.CONSTANT R22, desc[UR6][R16.64] ;  /* 0x0000000610167981 */ /* 0x000ea2000c1e9900 */
[----:B0-----:R-:W-:-:S05]  /*0940*/  @P0 IMAD.WIDE R20, R8, 0x4, R20 ;  /* 0x0000000408140825 */ /* 0x001fca00078e0214 */
[----:B------:R0:W4:Y:S01]  /*0950*/  @P0 LDG.E.CONSTANT R18, desc[UR6][R20.64+-0x4] ;  /* 0xfffffc0614120981 */ /* 0x000122000c1e9900 */
[----:B------:R-:W-:-:S04]  /*0960*/  IABS R2, R3 ;  /* 0x0000000300027213 */ /* 0x000fc80000000000 */
[----:B------:R-:W1:Y:S08]  /*0970*/  I2F.RP R23, R2 ;  /* 0x0000000200177306 */ /* 0x000e700000209400 */
[----:B-1----:R-:W1:Y:S02]  /*0980*/  MUFU.RCP R23, R23 ;  /* 0x0000001700177308 */ /* 0x002e640000001000 */
[----:B-1----:R-:W-:-:S06]  /*0990*/  VIADD R10, R23, 0xffffffe ;  /* 0x0ffffffe170a7836 */ /* 0x002fcc0000000000 */
[----:B------:R1:W1:Y:S01]  /*09a0*/  F2I.FTZ.U32.TRUNC.NTZ R11, R10 ;  /* 0x0000000a000b7305 */ /* 0x000262000021f000 */
[----:B0-----:R-:W-:Y:S02]  /*09b0*/  IABS R20, R3 ;  /* 0x0000000300147213 */ /* 0x001fe40000000000 */
[----:B------:R-:W-:Y:S02]  /*09c0*/  IABS R23, R9 ;  /* 0x0000000900177213 */ /* 0x000fe40000000000 */
[----:B-1----:R-:W-:Y:S01]  /*09d0*/  MOV R10, RZ ;  /* 0x000000ff000a7202 */ /* 0x002fe20000000f00 */
[----:B------:R-:W-:-:S04]  /*09e0*/  IMAD.MOV R15, RZ, RZ, -R11 ;  /* 0x000000ffff0f7224 */ /* 0x000fc800078e0a0b */
[----:B------:R-:W-:-:S04]  /*09f0*/  IMAD R15, R15, R2, RZ ;  /* 0x000000020f0f7224 */ /* 0x000fc800078e02ff */
[----:B------:R-:W-:-:S04]  /*0a00*/  IMAD.HI.U32 R14, R11, R15, R10 ;  /* 0x0000000f0b0e7227 */ /* 0x000fc800078e000a */
[----:B------:R-:W-:Y:S02]  /*0a10*/  IMAD.MOV R15, RZ, RZ, -R20 ;  /* 0x000000ffff0f7224 */ /* 0x000fe400078e0a14 */
[----:B------:R-:W-:-:S04]  /*0a20*/  IMAD.HI.U32 R14, R14, R23, RZ ;  /* 0x000000170e0e7227 */ /* 0x000fc800078e00ff */
[----:B------:R-:W-:-:S05]  /*0a30*/  IMAD R23, R14, R15, R23 ;  /* 0x0000000f0e177224 */ /* 0x000fca00078e0217 */
[----:B------:R-:W-:-:S13]  /*0a40*/  ISETP.GT.U32.AND P1, PT, R2, R23, PT ;  /* 0x000000170200720c */ /* 0x000fda0003f24070 */
[----:B------:R-:W-:-:S05]  /*0a50*/  @!P1 IMAD.IADD R23, R23, 0x1, -R2 ;  /* 0x0000000117179824 */ /* 0x000fca00078e0a02 */
[----:B------:R-:W-:Y:S02]  /*0a60*/  ISETP.GT.U32.AND P4, PT, R2, R23, PT ;  /* 0x000000170200720c */ /* 0x000fe40003f84070 */
[----:B------:R-:W-:-:S11]  /*0a70*/  ISETP.GE.AND P3, PT, R9, RZ, PT ;  /* 0x000000ff0900720c */ /* 0x000fd60003f66270 */
[----:B------:R-:W-:Y:S01]  /*0a80*/  @!P4 IMAD.IADD R23, R23, 0x1, -R2 ;  /* 0x000000011717c824 */ /* 0x000fe200078e0a02 */
[----:B------:R-:W-:-:S04]  /*0a90*/  ISETP.NE.AND P4, PT, R3, RZ, PT ;  /* 0x000000ff0300720c */ /* 0x000fc80003f85270 */
[----:B------:R-:W-:-:S09]  /*0aa0*/  @!P3 IADD3 R23, PT, PT, -R23, RZ, RZ ;  /* 0x000000ff1717b210 */ /* 0x000fd20007ffe1ff */
[----:B------:R-:W-:-:S05]  /*0ab0*/  @!P4 LOP3.LUT R23, RZ, R3, RZ, 0x33, !PT ;  /* 0x00000003ff17c212 */ /* 0x000fca00078e33ff */
[----:B------:R-:W-:-:S05]  /*0ac0*/  IMAD R23, R23, 0x4, R0 ;  /* 0x0000000417177824 */ /* 0x000fca00078e0200 */
[----:B------:R0:W-:Y:S02]  /*0ad0*/  STS [R23+0x4], R8 ;  /* 0x0000040817007388 */ /* 0x0001e40000000800 */
[----:B0-----:R-:W-:Y:S01]  /*0ae0*/  VIADD R8, R8, 0x1 ;  /* 0x0000000108087836 */ /* 0x001fe20000000000 */
[----:B---3--:R-:W-:Y:S08]  /*0af0*/  F2F.F64.F32 R10, R19 ;  /* 0x00000013000a7310 */ /* 0x008ff00000201800 */
[----:B--2---:R-:W-:Y:S08]  /*0b00*/  F2F.F64.F32 R20, R22 ;  /* 0x0000001600147310 */ /* 0x004ff00000201800 */
[----:B----4-:R-:W0:Y:S02]  /*0b10*/  @P0 F2F.F64.F32 R14, R18 ;  /* 0x00000012000e0310 */ /* 0x010e240000201800 */
[----:B0-----:R-:W-:-:S02]  /*0b20*/  @P0 DADD R16, R10, -R14 ;  /* 0x000000000a100229 */ /* 0x001fc4000000080e */
[----:B------:R-:W-:-:S08]  /*0b30*/  @P0 DADD R14, R20, -R14 ;  /* 0x00000000140e0229 */ /* 0x000fd0000000080e */
[----:B------:R-:W-:Y:S01]  /*0b40*/  @P0 DSETP.MAX.AND P2, P1, |R16|, |R14|, PT ;  /* 0x4000000e1000022a */ /* 0x000fe2000394f200 */
[----:B------:R-:W-:Y:S02]  /*0b50*/  @P0 IMAD.MOV.U32 R2, RZ, RZ, R16 ;  /* 0x000000ffff020224 */ /* 0x000fe400078e0010 */
[----:B------:R-:W-:Y:S01]  /*0b60*/  @P0 IMAD.MOV.U32 R16, RZ, RZ, R15 ;  /* 0x000000ffff100224 */ /* 0x000fe200078e000f */
[----:B------:R-:W-:-:S04]  /*0b70*/  DADD R10, -R20, R10 ;  /* 0x00000000140a7229 */ /* 0x000fc8000000010a */
[----:B------:R-:W-:Y:S02]  /*0b80*/  @P0 FSEL R17, |R17|, |R16|, P2 ;  /* 0x4000001011110208 */ /* 0x000fe40001000200 */
[----:B------:R-:W-:Y:S02]  /*0b90*/  @P0 LOP3.LUT R16, R16, 0x80000, RZ, 0xfc, !PT ;  /* 0x0008000010100812 */ /* 0x000fe400078efcff */
[----:B------:R-:W-:Y:S02]  /*0ba0*/  @P0 SEL R14, R2, R14, P2 ;  /* 0x0000000e020e0207 */ /* 0x000fe40001000000 */
[----:B------:R-:W-:Y:S01]  /*0bb0*/  @P0 SEL R15, R16, R17, P1 ;  /* 0x00000011100f0207 */ /* 0x000fe20000800000 */
[----:B------:R-:W-:-:S04]  /*0bc0*/  @P0 IMAD.MOV.U32 R2, RZ, RZ, R11 ;  /* 0x000000ffff020224 */ /* 0x000fc800078e000b */
[----:B------:R-:W-:Y:S01]  /*0bd0*/  @P0 IMAD.MOV.U32 R17, RZ, RZ, R15 ;  /* 0x000000ffff110224 */ /* 0x000fe200078e000f */
[----:B------:R-:W-:-:S06]  /*0be0*/  @P0 DSETP.MAX.AND P1, P2, R10, R14, PT ;  /* 0x0000000e0a00022a */ /* 0x000fcc0003a2f000 */
[----:B------:R-:W-:Y:S01]  /*0bf0*/  @P0 FSEL R16, R2, R17, P1 ;  /* 0x0000001102100208 */ /* 0x000fe20000800000 */
[----:B------:R-:W-:Y:S01]  /*0c00*/  @P0 IMAD.MOV.U32 R2, RZ, RZ, R10 ;  /* 0x000000ffff020224 */ /* 0x000fe200078e000a */
[----:B------:R-:W-:-:S04]  /*0c10*/  @P0 LOP3.LUT R17, R17, 0x80000, RZ, 0xfc, !PT ;  /* 0x0008000011110812 */ /* 0x000fc800078efcff */
[----:B------:R-:W-:Y:S02]  /*0c20*/  @P0 SEL R10, R2, R14, P1 ;  /* 0x0000000e020a0207 */ /* 0x000fe40000800000 */
[----:B------:R-:W-:Y:S02]  /*0c30*/  @P0 SEL R11, R17, R16, P2 ;  /* 0x00000010110b0207 */ /* 0x000fe40001000000 */
[----:B------:R-:W-:Y:S02]  /*0c40*/  ISETP.GE.AND P0, PT, R8, R5, PT ;  /* 0x000000050800720c */ /* 0x000fe40003f06270 */
[----:B------:R-:W-:Y:S02]  /*0c50*/  IADD3 R2, PT, PT, R9, 0x1, RZ ;  /* 0x0000000109027810 */ /* 0x000fe40007ffe0ff */
[----:B------:R-:W-:-:S09]  /*0c60*/  DADD R12, R10, R12 ;  /* 0x000000000a0c7229 */ /* 0x000fd2000000000c */
[----:B------:R-:W-:Y:S05]  /*0c70*/  @!P0 BRA `(.L_x_71) ;  /* 0xfffffff4009c8947 */ /* 0x000fea000383ffff */
[----:B------:R-:W-:Y:S05]  /*0c80*/  BRA `(.L_x_72) ;  /* 0x0000000800147947 */ /* 0x000fea0003800000 */
.L_x_66:
[----:B------:R-:W0:Y:S01]  /*0c90*/  LDCU UR4, c[0x0][0x3b8] ;  /* 0x00007700ff0477ac */ /* 0x000e220008000800 */
[----:B------:R-:W-:Y:S02]  /*0ca0*/  IMAD.MOV.U32 R32, RZ, RZ, RZ ;  /* 0x000000ffff207224 */ /* 0x000fe400078e00ff */
[----:B0-----:R-:W-:-:S07]  /*0cb0*/  IMAD.U32 R10, RZ, RZ, UR4 ;  /* 0x00000004ff0a7e24 */ /* 0x001fce000f8e00ff */
.L_x_77:
[----:B------:R-:W0:Y:S01]  /*0cc0*/  LDC.64 R8, c[0x0][0x380] ;  /* 0x0000e000ff087b82 */ /* 0x000e220000000a00 */
[----:B------:R-:W1:Y:S07]  /*0cd0*/  I2F.U32.RP R18, R3 ;  /* 0x0000000300127306 */ /* 0x000e6e0000209000 */
[----:B------:R-:W2:Y:S01]  /*0ce0*/  LDC.64 R14, c[0x0][0x380] ;  /* 0x0000e000ff0e7b82 */ /* 0x000ea20000000a00 */
[----:B0-----:R-:W-:-:S05]  /*0cf0*/  IMAD.WIDE R8, R10, 0x4, R8 ;  /* 0x000000040a087825 */ /* 0x001fca00078e0208 */
[----:B------:R0:W5:Y:S01]  /*0d00*/  LDG.E.CONSTANT R11, desc[UR6][R8.64] ;  /* 0x00000006080b7981 */ /* 0x000162000c1e9900 */
[----:B-1----:R-:W1:Y:S01]  /*0d10*/  MUFU.RCP R18, R18 ;  /* 0x0000001200127308 */ /* 0x002e620000001000 */
[----:B------:R-:W-:Y:S01]  /*0d20*/  IMAD.MOV R19, RZ, RZ, -R3 ;  /* 0x000000ffff137224 */ /* 0x000fe200078e0a03 */
[----:B------:R-:W-:Y:S02]  /*0d30*/  ISETP.NE.U32.AND P1, PT, R3, RZ, PT ;  /* 0x000000ff0300720c */ /* 0x000fe40003f25070 */
[----:B------:R-:W-:Y:S01]  /*0d40*/  LOP3.LUT R23, RZ, R3, RZ, 0x33, !PT ;  /* 0x00000003ff177212 */ /* 0x000fe200078e33ff */
[----:B-1----:R-:W-:-:S04]  /*0d50*/  VIADD R16, R18, 0xffffffe ;  /* 0x0ffffffe12107836 */ /* 0x002fc80000000000 */
[----:B------:R1:W3:Y:S02]  /*0d60*/  F2I.FTZ.U32.TRUNC.NTZ R17, R16 ;  /* 0x0000001000117305 */ /* 0x0002e4000021f000 */
[----:B-1----:R-:W-:Y:S02]  /*0d70*/  IMAD.MOV.U32 R16, RZ, RZ, RZ ;  /* 0x000000ffff107224 */ /* 0x002fe400078e00ff */
[----:B---3--:R-:W-:-:S04]  /*0d80*/  IMAD R19, R19, R17, RZ ;  /* 0x0000001113137224 */ /* 0x008fc800078e02ff */
[----:B------:R-:W-:Y:S01]  /*0d90*/  IMAD.HI.U32 R21, R17, R19, R16 ;  /* 0x0000001311157227 */ /* 0x000fe200078e0010 */
[----:B0-2---:R-:W-:-:S07]  /*0da0*/  VIMNMX R19, PT, PT, RZ, R32, PT ;  /* 0x00000020ff137248 */ /* 0x005fce0003fe0100 */
.L_x_74:
        /* <DEDUP_REMOVED lines=15> */
[----:B0-----:R-:W-:-:S06]  /*0ea0*/  IMAD.WIDE R16, R17, 0x4, R14 ;  /* 0x0000000411107825 */ /* 0x001fcc00078e020e */
[----:B------:R-:W2:Y:S02]  /*0eb0*/  LDG.E.CONSTANT R16, desc[UR6][R16.64] ;  /* 0x0000000610107981 */ /* 0x000ea4000c1e9900 */
[----:B--2--5:R-:W-:-:S13]  /*0ec0*/  FSETP.GTU.AND P0, PT, R16, R11, PT ;  /* 0x0000000b1000720b */ /* 0x024fda0003f0c000 */
[----:B------:R-:W-:Y:S05]  /*0ed0*/  @!P0 BRA `(.L_x_74) ;  /* 0xfffffffc00b48947 */ /* 0x000fea000383ffff */
[----:B------:R-:W-:-:S07]  /*0ee0*/  IMAD.MOV.U32 R16, RZ, RZ, R20 ;  /* 0x000000ffff107224 */ /* 0x000fce00078e0014 */
.L_x_73:
[-C--:B------:R-:W-:Y:S01]  /*0ef0*/  IABS R17, R3.reuse ;  /* 0x0000000300117213 */ /* 0x080fe20000000000 */
[C---:B------:R-:W-:Y:S01]  /*0f00*/  VIADD R32, R16.reuse, 0x1 ;  /* 0x0000000110207836 */ /* 0x040fe20000000000 */
[----:B------:R-:W-:Y:S02]  /*0f10*/  IABS R21, R16 ;  /* 0x0000001000157213 */ /* 0x000fe40000000000 */
[----:B------:R-:W0:Y:S01]  /*0f20*/  I2F.RP R18, R17 ;  /* 0x0000001100127306 */ /* 0x000e220000209400 */
[-C--:B------:R-:W-:Y:S02]  /*0f30*/  IABS R22, R3.reuse ;  /* 0x0000000300167213 */ /* 0x080fe40000000000 */
[----:B------:R-:W-:Y:S02]  /*0f40*/  ISETP.GE.AND P1, PT, R16, RZ, PT ;  /* 0x000000ff1000720c */ /* 0x000fe40003f26270 */
[----:B------:R-:W-:-:S03]  /*0f50*/  IADD3 R23, PT, PT, RZ, -R3, RZ ;  /* 0x80000003ff177210 */ /* 0x000fc60007ffe0ff */
[----:B0-----:R-:W0:Y:S02]  /*0f60*/  MUFU.RCP R18, R18 ;  /* 0x0000001200127308 */ /* 0x001e240000001000 */
[----:B0-----:R-:W-:Y:S02]  /*0f70*/  VIADD R14, R18, 0xffffffe ;  /* 0x0ffffffe120e7836 */ /* 0x001fe40000000000 */
[----:B------:R-:W-:-:S04]  /*0f80*/  IMAD.MOV R18, RZ, RZ, -R22 ;  /* 0x000000ffff127224 */ /* 0x000fc800078e0a16 */
[----:B------:R0:W1:Y:S02]  /*0f90*/  F2I.FTZ.U32.TRUNC.NTZ R15, R14 ;  /* 0x0000000e000f7305 */ /* 0x000064000021f000 */
[----:B0-----:R-:W-:Y:S02]  /*0fa0*/  IMAD.MOV.U32 R14, RZ, RZ, RZ ;  /* 0x000000ffff0e7224 */ /* 0x001fe400078e00ff */
[----:B-1----:R-:W-:-:S04]  /*0fb0*/  IMAD.MOV R20, RZ, RZ, -R15 ;  /* 0x000000ffff147224 */ /* 0x002fc800078e0a0f */
[----:B------:R-:W-:-:S04]  /*0fc0*/  IMAD R19, R20, R17, RZ ;  /* 0x0000001114137224 */ /* 0x000fc800078e02ff */
[----:B------:R-:W-:Y:S01]  /*0fd0*/  IMAD.HI.U32 R20, R15, R19, R14 ;  /* 0x000000130f147227 */ /* 0x000fe200078e000e */
[----:B------:R-:W-:-:S05]  /*0fe0*/  MOV R15, R21 ;  /* 0x00000015000f7202 */ /* 0x000fca0000000f00 */
[----:B------:R-:W-:Y:S02]  /*0ff0*/  IMAD.HI.U32 R14, R20, R15, RZ ;  /* 0x0000000f140e7227 */ /* 0x000fe400078e00ff */
[----:B------:R-:W0:Y:S02]  /*1000*/  I2F.U32.RP R20, R3 ;  /* 0x0000000300147306 */ /* 0x000e240000209000 */
[----:B------:R-:W-:-:S05]  /*1010*/  IMAD R14, R14, R18, R15 ;  /* 0x000000120e0e7224 */ /* 0x000fca00078e020f */
[----:B------:R-:W-:Y:S01]  /*1020*/  ISETP.GT.U32.AND P0, PT, R17, R14, PT ;  /* 0x0000000e1100720c */ /* 0x000fe20003f04070 */
[----:B0-----:R-:W0:-:S12]  /*1030*/  MUFU.RCP R20, R20 ;  /* 0x0000001400147308 */ /* 0x001e180000001000 */
[----:B------:R-:W-:-:S05]  /*1040*/  @!P0 IMAD.IADD R14, R14, 0x1, -R17 ;  /* 0x000000010e0e8824 */ /* 0x000fca00078e0a11 */
[----:B------:R-:W-:Y:S01]  /*1050*/  ISETP.GT.U32.AND P0, PT, R17, R14, PT ;  /* 0x0000000e1100720c */ /* 0x000fe20003f04070 */
[----:B0-----:R-:W-:Y:S01]  /*1060*/  VIADD R18, R20, 0xffffffe ;  /* 0x0ffffffe14127836 */ /* 0x001fe20000000000 */
[----:B------:R-:W-:-:S03]  /*1070*/  VIMNMX R20, PT, PT, RZ, R2, PT ;  /* 0x00000002ff147248 */ /* 0x000fc60003fe0100 */
[----:B------:R0:W1:Y:S08]  /*1080*/  F2I.FTZ.U32.TRUNC.NTZ R19, R18 ;  /* 0x0000001200137305 */ /* 0x000070000021f000 */
[----:B------:R-:W-:Y:S01]  /*1090*/  @!P0 IMAD.IADD R14, R14, 0x1, -R17 ;  /* 0x000000010e0e8824 */ /* 0x000fe200078e0a11 */
[C---:B------:R-:W-:Y:S02]  /*10a0*/  ISETP.NE.AND P0, PT, R3.reuse, RZ, PT ;  /* 0x000000ff0300720c */ /* 0x040fe40003f05270 */
[----:B------:R-:W-:Y:S01]  /*10b0*/  LOP3.LUT R17, RZ, R3, RZ, 0x33, !PT ;  /* 0x00000003ff117212 */ /* 0x000fe200078e33ff */
[----:B------:R-:W-:Y:S01]  /*10c0*/  @!P1 IMAD.MOV R14, RZ, RZ, -R14 ;  /* 0x000000ffff0e9224 */ /* 0x000fe200078e0a0e */
[----:B------:R-:W-:Y:S01]  /*10d0*/  ISETP.NE.U32.AND P1, PT, R3, RZ, PT ;  /* 0x000000ff0300720c */ /* 0x000fe20003f25070 */
[----:B0-----:R-:W-:-:S03]  /*10e0*/  IMAD.MOV.U32 R18, RZ, RZ, RZ ;  /* 0x000000ffff127224 */ /* 0x001fc600078e00ff */
[----:B------:R-:W-:Y:S01]  /*10f0*/  SEL R14, R17, R14, !P0 ;  /* 0x0000000e110e7207 */ /* 0x000fe20004000000 */
[----:B-1----:R-:W-:-:S04]  /*1100*/  IMAD R23, R23, R19, RZ ;  /* 0x0000001317177224 */ /* 0x002fc800078e02ff */
[----:B------:R-:W-:Y:S02]  /*1110*/  IMAD R21, R14, 0x4, R7 ;  /* 0x000000040e157824 */ /* 0x000fe400078e0207 */
[----:B------:R-:W0:Y:S01]  /*1120*/  LDC.64 R14, c[0x0][0x380] ;  /* 0x0000e000ff0e7b82 */ /* 0x000e220000000a00 */
[----:B------:R-:W-:Y:S02]  /*1130*/  IMAD.HI.U32 R23, R19, R23, R18 ;  /* 0x0000001713177227 */ /* 0x000fe400078e0012 */
[----:B------:R1:W-:Y:S05]  /*1140*/  STS [R21], R10 ;  /* 0x0000000a15007388 */ /* 0x0003ea0000000800 */
.L_x_76:
[----:B------:R-:W-:Y:S01]  /*1150*/  ISETP.GE.AND P0, PT, R2, 0x1, PT ;  /* 0x000000010200780c */ /* 0x000fe20003f06270 */
[----:B-1----:R-:W-:Y:S02]  /*1160*/  IMAD.MOV.U32 R21, RZ, RZ, R2 ;  /* 0x000000ffff157224 */ /* 0x002fe400078e0002 */
        /* <DEDUP_REMOVED lines=11> */
[----:B------:R-:W-:-:S05]  /*1220*/  IMAD R16, R19, 0x4, R0 ;  /* 0x0000000413107824 */ /* 0x000fca00078e0200 */
[----:B------:R-:W0:Y:S02]  /*1230*/  LDS R19, [R16+0x4] ;  /* 0x0000040010137984 */ /* 0x000e240000000800 */
[----:B0-----:R-:W-:-:S06]  /*1240*/  IMAD.WIDE R18, R19, 0x4, R14 ;  /* 0x0000000413127825 */ /* 0x001fcc00078e020e */
[----:B------:R-:W2:Y:S02]  /*1250*/  LDG.E.CONSTANT R18, desc[UR6][R18.64] ;  /* 0x0000000612127981 */ /* 0x000ea4000c1e9900 */
[----:B--2--5:R-:W-:-:S13]  /*1260*/  FSETP.GE.AND P0, PT, R18, R11, PT ;  /* 0x0000000b1200720b */ /* 0x024fda0003f06000 */
[----:B------:R-:W-:Y:S05]  /*1270*/  @P0 BRA `(.L_x_76) ;  /* 0xfffffffc00b40947 */ /* 0x000fea000383ffff */
[----:B------:R-:W-:-:S07]  /*1280*/  IMAD.MOV.U32 R16, RZ, RZ, R21 ;  /* 0x000000ffff107224 */ /* 0x000fce00078e0015 */
.L_x_75:
[----:B------:R-:W1:Y:S02]  /*1290*/  LDCU UR4, c[0x0][0x3b8] ;  /* 0x00007700ff0477ac */ /* 0x000e640008000800 */
[----:B-1----:R-:W-:-:S13]  /*12a0*/  ISETP.NE.AND P2, PT, R10, UR4, PT ;  /* 0x000000040a007c0c */ /* 0x002fda000bf45270 */
[----:B------:R1:W2:Y:S01]  /*12b0*/  @P2 LDG.E.CONSTANT R18, desc[UR6][R8.64+-0x4] ;  /* 0xfffffc0608122981 */ /* 0x0002a2000c1e9900 */
[----:B------:R-:W-:Y:S02]  /*12c0*/  IABS R17, R3 ;  /* 0x0000000300117213 */ /* 0x000fe40000000000 */
[----:B------:R-:W-:Y:S02]  /*12d0*/  ISETP.GE.AND P1, PT, R16, RZ, PT ;  /* 0x000000ff1000720c */ /* 0x000fe40003f26270 */
[----:B------:R-:W3:Y:S01]  /*12e0*/  I2F.RP R2, R17 ;  /* 0x0000001100027306 */ /* 0x000ee20000209400 */
[----:B------:R-:W-:Y:S02]  /*12f0*/  ISETP.NE.AND P3, PT, R3, RZ, PT ;  /* 0x000000ff0300720c */ /* 0x000fe40003f65270 */
[----:B-1----:R-:W-:-:S05]  /*1300*/  IABS R9, R16 ;  /* 0x0000001000097213 */ /* 0x002fca0000000000 */
[----:B---3--:R-:W0:Y:S02]  /*1310*/  MUFU.RCP R2, R2 ;  /* 0x0000000200027308 */ /* 0x008e240000001000 */
[----:B0-----:R-:W-:-:S06]  /*1320*/  VIADD R14, R2, 0xffffffe ;  /* 0x0ffffffe020e7836 */ /* 0x001fcc0000000000 */
[----:B------:R0:W1:Y:S02]  /*1330*/  F2I.FTZ.U32.TRUNC.NTZ R15, R14 ;  /* 0x0000000e000f7305 */ /* 0x000064000021f000 */
[----:B0-----:R-:W-:Y:S01]  /*1340*/  IMAD.MOV.U32 R14, RZ, RZ, RZ ;  /* 0x000000ffff0e7224 */ /* 0x001fe200078e00ff */
[----:B-1----:R-:W-:-:S05]  /*1350*/  IADD3 R20, PT, PT, RZ, -R15, RZ ;  /* 0x8000000fff147210 */ /* 0x002fca0007ffe0ff */
[----:B------:R-:W-:Y:S01]  /*1360*/  IMAD R19, R20, R17, RZ ;  /* 0x0000001114137224 */ /* 0x000fe200078e02ff */
[----:B------:R-:W-:-:S03]  /*1370*/  IABS R20, R3 ;  /* 0x0000000300147213 */ /* 0x000fc60000000000 */
[----:B------:R-:W-:-:S04]  /*1380*/  IMAD.HI.U32 R8, R15, R19, R14 ;  /* 0x000000130f087227 */ /* 0x000fc800078e000e */
[----:B------:R-:W-:Y:S02]  /*1390*/  IMAD.MOV R15, RZ, RZ, -R20 ;  /* 0x000000ffff0f7224 */ /* 0x000fe400078e0a14 */
[----:B------:R-:W-:-:S04]  /*13a0*/  IMAD.HI.U32 R2, R8, R9, RZ ;  /* 0x0000000908027227 */ /* 0x000fc800078e00ff */
[----:B------:R-:W-:Y:S02]  /*13b0*/  IMAD R2, R2, R15, R9 ;  /* 0x0000000f02027224 */ /* 0x000fe400078e0209 */
[----:B-----5:R-:W-:Y:S03]  /*13c0*/  @P2 F2F.F64.F32 R8, R11 ;  /* 0x0000000b00082310 */ /* 0x020fe60000201800 */
[----:B------:R-:W-:-:S13]  /*13d0*/  ISETP.GT.U32.AND P0, PT, R17, R2, PT ;  /* 0x000000021100720c */ /* 0x000fda0003f04070 */
[----:B------:R-:W-:-:S05]  /*13e0*/  @!P0 IMAD.IADD R2, R2, 0x1, -R17 ;  /* 0x0000000102028824 */ /* 0x000fca00078e0a11 */
[----:B------:R-:W-:-:S13]  /*13f0*/  ISETP.GT.U32.AND P0, PT, R17, R2, PT ;  /* 0x000000021100720c */ /* 0x000fda0003f04070 */
[----:B------:R-:W-:-:S04]  /*1400*/  @!P0 IMAD.IADD R2, R2, 0x1, -R17 ;  /* 0x0000000102028824 */ /* 0x000fc800078e0a11 */
[----:B------:R-:W-:Y:S01]  /*1410*/  @!P1 IMAD.MOV R2, RZ, RZ, -R2 ;  /* 0x000000ffff029224 */ /* 0x000fe200078e0a02 */
[----:B------:R-:W-:-:S04]  /*1420*/  @!P3 LOP3.LUT R2, RZ, R3, RZ, 0x33, !PT ;  /* 0x00000003ff02b212 */ /* 0x000fc800078e33ff */
[----:B------:R-:W-:Y:S01]  /*1430*/  LEA R17, R2, R0, 0x2 ;  /* 0x0000000002117211 */ /* 0x000fe200078e10ff */
[----:B------:R-:W-:-:S04]  /*1440*/  VIADD R2, R16, 0x1 ;  /* 0x0000000110027836 */ /* 0x000fc80000000000 */
[----:B------:R0:W-:Y:S02]  /*1450*/  STS [R17+0x4], R10 ;  /* 0x0000040a11007388 */ /* 0x0001e40000000800 */
[----:B0-----:R-:W-:-:S05]  /*1460*/  VIADD R10, R10, 0x1 ;  /* 0x000000010a0a7836 */ /* 0x001fca0000000000 */
[----:B------:R-:W-:Y:S01]  /*1470*/  ISETP.GE.AND P0, PT, R10, R5, PT ;  /* 0x000000050a00720c */ /* 0x000fe20003f06270 */
[----:B--2---:R-:W0:Y:S02]  /*1480*/  @P2 F2F.F64.F32 R14, R18 ;  /* 0x00000012000e2310 */ /* 0x004e240000201800 */
[----:B0-----:R-:W-:Y:S01]  /*1490*/  @P2 DADD R14, R8, -R14 ;  /* 0x00000000080e2229 */ /* 0x001fe2000000080e */
[----:B------:R-:W-:-:S07]  /*14a0*/  CS2R R8, SRZ ;  /* 0x0000000000087805 */ /* 0x000fce000001ff00 */
[----:B------:R-:W-:-:S08]  /*14b0*/  @P2 DADD R8, -RZ, |R14| ;  /* 0x00000000ff082229 */ /* 0x000fd0000000050e */
[----:B------:R-:W-:Y:S01]  /*14c0*/  DADD R12, R8, R12 ;  /* 0x00000000080c7229 */ /* 0x000fe2000000000c */
[----:B------:R-:W-:Y:S10]  /*14d0*/  @!P0 BRA `(.L_x_77) ;  /* 0xfffffff400f88947 */ /* 0x000ff4000383ffff */
.L_x_72:
        /* <DEDUP_REMOVED lines=9> */
[----:B------:R-:W1:Y:S01]  /*1570*/  LDC.64 R14, c[0x0][0x380] ;  /* 0x0000e000ff0e7b82 */ /* 0x000e620000000a00 */
[----:B0-----:R-:W-:-:S09]  /*1580*/  ULEA UR4, UR5, UR4, 0x18 ;  /* 0x0000000405047291 */ /* 0x001fd2000f8ec0ff */
[----:B------:R-:W0:Y:S01]  /*1590*/  LDS R7, [UR4] ;  /* 0x00000004ff077984 */ /* 0x000e220008000800 */
[----:B-1----:R-:W-:-:S04]  /*15a0*/  IMAD.WIDE R8, R9, 0x4, R14 ;  /* 0x0000000409087825 */ /* 0x002fc800078e020e */
[----:B0-----:R-:W-:Y:S02]  /*15b0*/  IMAD.WIDE R14, R7, 0x4, R14 ;  /* 0x00000004070e7825 */ /* 0x001fe400078e020e */
        /* <DEDUP_REMOVED lines=21> */
[----:B------:R-:W-:-:S07]  /*1710*/  IMAD.MOV.U32 R17, RZ, RZ, R13 ;  /* 0x000000ffff117224 */ /* 0x000fce00078e000d */
[----:B------:R-:W-:Y:S05]  /*1720*/  CALL.REL.NOINC `($__internal_2_$__cuda_sm20_div_rn_f64_full) ;  /* 0x0000001400fc7944 */ /* 0x000fea0003c00000 */
[----:B------:R-:W-:Y:S01]  /*1730*/  MOV R8, R22 ;  /* 0x0000001600087202 */ /* 0x000fe20000000f00 */
[----:B------:R-:W-:-:S07]  /*1740*/  IMAD.MOV.U32 R9, RZ, RZ, R23 ;  /* 0x000000ffff097224 */ /* 0x000fce00078e0017 */
.L_x_78:
[----:B------:R-:W0:Y:S01]  /*1750*/  LDC.64 R10, c[0x0][0x380] ;  /* 0x0000e000ff0a7b82 */ /* 0x000e220000000a00 */
[----:B------:R-:W1:Y:S07]  /*1760*/  LDCU UR4, c[0x0][0x3b0] ;  /* 0x00007600ff0477ac */ /* 0x000e6e0008000800 */
[----:B------:R-:W2:Y:S01]  /*1770*/  LDC.64 R18, c[0x0][0x3c0] ;  /* 0x0000f000ff127b82 */ /* 0x000ea20000000a00 */
[----:B0-----:R-:W-:-:S06]  /*1780*/  IMAD.WIDE R10, R5, 0x4, R10 ;  /* 0x00000004050a7825 */ /* 0x001fcc00078e020a */
[----:B------:R-:W3:Y:S02]  /*1790*/  LDG.E.CONSTANT R10, desc[UR6][R10.64+-0x4] ;  /* 0xfffffc060a0a7981 */ /* 0x000ee4000c1e9900 */
[----:B---3--:R-:W0:Y:S02]  /*17a0*/  F2F.F64.F32 R14, R10 ;  /* 0x0000000a000e7310 */ /* 0x008e240000201800 */
[----:B0-----:R-:W-:Y:S01]  /*17b0*/  DMUL R8, R14, R8 ;  /* 0x000000080e087228 */ /* 0x001fe20000000000 */
[----:B------:R-:W-:Y:S02]  /*17c0*/  SHF.R.S32.HI R14, RZ, 0x1f, R4 ;  /* 0x0000001fff0e7819 */ /* 0x000fe40000011404 */
[----:B------:R-:W-:-:S03]  /*17d0*/  IADD3 R15, P0, PT, R4, R5, RZ ;  /* 0x00000005040f7210 */ /* 0x000fc60007f1e0ff */
[----:B------:R-:W0:Y:S01]  /*17e0*/  F2F.F32.F64 R7, R8 ;  /* 0x0000000800077310 */ /* 0x000e220000301000 */
[----:B------:R-:W-:Y:S02]  /*17f0*/  LEA.HI.X.SX32 R16, R5, R14, 0x1, P0 ;  /* 0x0000000e05107211 */ /* 0x000fe400000f0eff */
[----:B--2---:R-:W-:-:S04]  /*1800*/  LEA R14, P0, R15, R18, 0x2 ;  /* 0x000000120f0e7211 */ /* 0x004fc800078010ff */
[----:B------:R-:W-:Y:S02]  /*1810*/  LEA.HI.X R15, R15, R19, R16, 0x2, P0 ;  /* 0x000000130f0f7211 */ /* 0x000fe400000f1410 */
[----:B-1----:R-:W-:-:S03]  /*1820*/  ISETP.GE.AND P0, PT, R5, UR4, PT ;  /* 0x0000000405007c0c */ /* 0x002fc6000bf06270 */
[----:B0-----:R0:W-:Y:S10]  /*1830*/  STG.E desc[UR6][R14.64+-0x4], R7 ;  /* 0xfffffc070e007986 */ /* 0x0011f4000c101906 */
[----:B------:R-:W-:Y:S05]  /*1840*/  @P0 EXIT ;  /* 0x000000000000094d */ /* 0x000fea0003800000 */
[----:B------:R-:W-:Y:S02]  /*1850*/  IMAD.MOV.U32 R11, RZ, RZ, R9 ;  /* 0x000000ffff0b7224 */ /* 0x000fe400078e0009 */
[----:B------:R-:W-:Y:S02]  /*1860*/  IMAD.MOV.U32 R10, RZ, RZ, R8 ;  /* 0x000000ffff0a7224 */ /* 0x000fe400078e0008 */
[----:B0-----:R-:W-:Y:S02]  /*1870*/  IMAD.MOV.U32 R7, RZ, RZ, RZ ;  /* 0x000000ffff077224 */ /* 0x001fe400078e00ff */
[----:B------:R-:W-:-:S07]  /*1880*/  IMAD.MOV.U32 R9, RZ, RZ, RZ ;  /* 0x000000ffff097224 */ /* 0x000fce00078e00ff */
.L_x_94:
[----:B0-----:R-:W0:Y:S02]  /*1890*/  LDC.64 R14, c[0x0][0x380] ;  /* 0x0000e000ff0e7b82 */ /* 0x001e240000000a00 */
[----:B0-----:R-:W-:-:S05]  /*18a0*/  IMAD.WIDE R14, R5, 0x4, R14 ;  /* 0x00000004050e7825 */ /* 0x001fca00078e020e */
[----:B-----5:R0:W5:Y:S01]  /*18b0*/  LDG.E.CONSTANT R28, desc[UR6][R14.64] ;  /* 0x000000060e1c7981 */ /* 0x020162000c1e9900 */
[----:B------:R-:W-:-:S13]  /*18c0*/  ISETP.GE.AND P0, PT, R32, 0x1, PT ;  /* 0x000000012000780c */ /* 0x000fda0003f06270 */
[----:B0-----:R-:W-:Y:S05]  /*18d0*/  @!P0 BRA `(.L_x_79) ;  /* 0x0000000000988947 */ /* 0x001fea0003800000 */
[----:B------:R-:W-:Y:S01]  /*18e0*/  IABS R8, R3 ;  /* 0x0000000300087213 */ /* 0x000fe20000000000 */
[----:B------:R-:W0:Y:S01]  /*18f0*/  LDC.64 R16, c[0x0][0x380] ;  /* 0x0000e000ff107b82 */ /* 0x000e220000000a00 */
[----:B------:R-:W-:Y:S02]  /*1900*/  IMAD.MOV.U32 R18, RZ, RZ, RZ ;  /* 0x000000ffff127224 */ /* 0x000fe400078e00ff */
[----:B------:R-:W1:Y:S08]  /*1910*/  I2F.RP R20, R8 ;  /* 0x0000000800147306 */ /* 0x000e700000209400 */
[----:B-1----:R-:W1:Y:S02]  /*1920*/  MUFU.RCP R20, R20 ;  /* 0x0000001400147308 */ /* 0x002e640000001000 */
[----:B-1----:R-:W-:-:S06]  /*1930*/  IADD3 R19, PT, PT, R20, 0xffffffe, RZ ;  /* 0x0ffffffe14137810 */ /* 0x002fcc0007ffe0ff */
[----:B------:R-:W1:Y:S02]  /*1940*/  F2I.FTZ.U32.TRUNC.NTZ R19, R19 ;  /* 0x0000001300137305 */ /* 0x000e64000021f000 */
[----:B-1----:R-:W-:-:S04]  /*1950*/  IMAD.MOV R21, RZ, RZ, -R19 ;  /* 0x000000ffff157224 */ /* 0x002fc800078e0a13 */
[----:B------:R-:W-:-:S04]  /*1960*/  IMAD R21, R21, R8, RZ ;  /* 0x0000000815157224 */ /* 0x000fc800078e02ff */
[----:B0-----:R-:W-:-:S07]  /*1970*/  IMAD.HI.U32 R18, R19, R21, R18 ;  /* 0x0000001513127227 */ /* 0x001fce00078e0012 */
.L_x_80:
        /* <DEDUP_REMOVED lines=20> */
[----:B0-----:R-:W-:-:S06]  /*1ac0*/  IMAD.WIDE R20, R19, 0x4, R16 ;  /* 0x0000000413147825 */ /* 0x001fcc00078e0210 */
[----:B------:R-:W2:Y:S02]  /*1ad0*/  LDG.E.CONSTANT R21, desc[UR6][R20.64] ;  /* 0x0000000614157981 */ /* 0x000ea4000c1e9900 */
[----:B--2--5:R-:W-:-:S13]  /*1ae0*/  FSETP.GTU.AND P0, PT, R21, R28, PT ;  /* 0x0000001c1500720b */ /* 0x024fda0003f0c000 */
[----:B------:R-:W-:Y:S05]  /*1af0*/  @P0 BRA `(.L_x_79) ;  /* 0x0000000000100947 */ /* 0x000fea0003800000 */
[C---:B------:R-:W-:Y:S01]  /*1b00*/  ISETP.GT.AND P0, PT, R32.reuse, 0x1, PT ;  /* 0x000000012000780c */ /* 0x040fe20003f04270 */
[----:B------:R-:W-:-:S12]  /*1b10*/  VIADD R32, R32, 0xffffffff ;  /* 0xffffffff20207836 */ /* 0x000fd80000000000 */
[----:B------:R-:W-:Y:S05]  /*1b20*/  @P0 BRA `(.L_x_80) ;  /* 0xfffffffc00940947 */ /* 0x000fea000383ffff */
[----:B------:R-:W-:-:S07]  /*1b30*/  IMAD.MOV.U32 R32, RZ, RZ, RZ ;  /* 0x000000ffff207224 */ /* 0x000fce00078e00ff */
.L_x_79:
[-C--:B------:R-:W-:Y:S01]  /*1b40*/  IABS R20, R3.reuse ;  /* 0x0000000300147213 */ /* 0x080fe20000000000 */
[----:B------:R-:W-:Y:S01]  /*1b50*/  IMAD.IADD R8, R9, 0x1, R32 ;  /* 0x0000000109087824 */ /* 0x000fe200078e0220 */
[-C--:B------:R-:W-:Y:S01]  /*1b60*/  IABS R19, R3.reuse ;  /* 0x0000000300137213 */ /* 0x080fe20000000000 */
[----:B------:R-:W-:Y:S01]  /*1b70*/  IMAD.MOV.U32 R22, RZ, RZ, RZ ;  /* 0x000000ffff167224 */ /* 0x000fe200078e00ff */
[----:B------:R-:W0:Y:S01]  /*1b80*/  I2F.RP R16, R20 ;  /* 0x0000001400107306 */ /* 0x000e220000209400 */
[----:B------:R-:W-:Y:S01]  /*1b90*/  VIADD R29, R32, 0x1 ;  /* 0x00000001201d7836 */ /* 0x000fe20000000000 */
[----:B------:R-:W-:Y:S01]  /*1ba0*/  IABS R18, R8 ;  /* 0x0000000800127213 */ /* 0x000fe20000000000 */
[----:B------:R-:W-:Y:S01]  /*1bb0*/  IMAD.MOV R21, RZ, RZ, -R19 ;  /* 0x000000ffff157224 */ /* 0x000fe200078e0a13 */
[----:B------:R-:W-:Y:S01]  /*1bc0*/  ISETP.GE.AND P1, PT, R8, RZ, PT ;  /* 0x000000ff0800720c */ /* 0x000fe20003f26270 */
[----:B------:R-:W1:Y:S01]  /*1bd0*/  S2R R19, SR_CgaCtaId ;  /* 0x0000000000137919 */ /* 0x000e620000008800 */
[----:B------:R-:W-:-:S02]  /*1be0*/  LOP3.LUT R8, RZ, R3, RZ, 0x33, !PT ;  /* 0x00000003ff087212 */ /* 0x000fc400078e33ff */
[----:B0-----:R-:W0:Y:S02]  /*1bf0*/  MUFU.RCP R16, R16 ;  /* 0x0000001000107308 */ /* 0x001e240000001000 */
[----:B0-----:R-:W-:-:S06]  /*1c00*/  VIADD R23, R16, 0xffffffe ;  /* 0x0ffffffe10177836 */ /* 0x001fcc0000000000 */
[----:B------:R-:W0:Y:S02]  /*1c10*/  F2I.FTZ.U32.TRUNC.NTZ R23, R23 ;  /* 0x0000001700177305 */ /* 0x000e24000021f000 */
[----:B0-----:R-:W-:-:S05]  /*1c20*/  IMAD R17, R23, R20, RZ ;  /* 0x0000001417117224 */ /* 0x001fca00078e02ff */
[----:B------:R-:W-:-:S05]  /*1c30*/  IADD3 R17, PT, PT, -R17, RZ, RZ ;  /* 0x000000ff11117210 */ /* 0x000fca0007ffe1ff */
[----:B------:R-:W-:-:S04]  /*1c40*/  IMAD.HI.U32 R22, R23, R17, R22 ;  /* 0x0000001117167227 */ /* 0x000fc800078e0016 */
[----:B------:R-:W-:Y:S02]  /*1c50*/  IMAD.MOV.U32 R17, RZ, RZ, R18 ;  /* 0x000000ffff117224 */ /* 0x000fe400078e0012 */
[----:B------:R-:W-:Y:S02]  /*1c60*/  IMAD.MOV.U32 R23, RZ, RZ, R20 ;  /* 0x000000ffff177224 */ /* 0x000fe400078e0014 */
[----:B------:R-:W-:-:S04]  /*1c70*/  IMAD.HI.U32 R16, R22, R17, RZ ;  /* 0x0000001116107227 */ /* 0x000fc800078e00ff */
[----:B------:R-:W-:Y:S01]  /*1c80*/  IMAD R17, R16, R21, R17 ;  /* 0x0000001510117224 */ /* 0x000fe200078e0211 */
[----:B------:R-:W-:-:S04]  /*1c90*/  MOV R16, 0x400 ;  /* 0x0000040000107802 */ /* 0x000fc80000000f00 */
[----:B------:R-:W-:Y:S02]  /*1ca0*/  ISETP.GT.U32.AND P0, PT, R20, R17, PT ;  /* 0x000000111400720c */ /* 0x000fe40003f04070 */
[----:B-1----:R-:W-:-:S11]  /*1cb0*/  LEA R16, R19, R16, 0x18 ;  /* 0x0000001013107211 */ /* 0x002fd600078ec0ff */
[----:B------:R-:W-:-:S05]  /*1cc0*/  @!P0 IMAD.IADD R17, R17, 0x1, -R20 ;  /* 0x0000000111118824 */ /* 0x000fca00078e0a14 */
[----:B------:R-:W-:-:S13]  /*1cd0*/  ISETP.GT.U32.AND P0, PT, R20, R17, PT ;  /* 0x000000111400720c */ /* 0x000fda0003f04070 */
[----:B------:R-:W-:Y:S01]  /*1ce0*/  @!P0 IMAD.IADD R17, R17, 0x1, -R20 ;  /* 0x0000000111118824 */ /* 0x000fe200078e0a14 */
[----:B------:R-:W-:-:S04]  /*1cf0*/  ISETP.NE.AND P0, PT, R3, RZ, PT ;  /* 0x000000ff0300720c */ /* 0x000fc80003f05270 */
[----:B------:R-:W-:Y:S02]  /*1d00*/  @!P1 IADD3 R17, PT, PT, -R17, RZ, RZ ;  /* 0x000000ff11119210 */ /* 0x000fe40007ffe1ff */
[----:B------:R-:W-:Y:S02]  /*1d10*/  ISETP.GE.AND P1, PT, R2, 0x1, PT ;  /* 0x000000010200780c */ /* 0x000fe40003f26270 */
[----:B------:R-:W-:-:S05]  /*1d20*/  SEL R17, R8, R17, !P0 ;  /* 0x0000001108117207 */ /* 0x000fca0004000000 */
[----:B------:R-:W-:-:S05]  /*1d30*/  IMAD R16, R17, 0x4, R16 ;  /* 0x0000000411107824 */ /* 0x000fca00078e0210 */
[----:B------:R0:W-:Y:S01]  /*1d40*/  STS [R16], R5 ;  /* 0x0000000510007388 */ /* 0x0001e20000000800 */
[----:B------:R-:W-:Y:S05]  /*1d50*/  @!P1 BRA `(.L_x_81) ;  /* 0x00000000006c9947 */ /* 0x000fea0003800000 */
[----:B0-----:R-:W0:Y:S01]  /*1d60*/  LDC.64 R16, c[0x0][0x380] ;  /* 0x0000e000ff107b82 */ /* 0x001e220000000a00 */
[-C--:B------:R-:W-:Y:S02]  /*1d70*/  IABS R8, R3.reuse ;  /* 0x0000000300087213 */ /* 0x080fe40000000000 */
[----:B------:R-:W-:Y:S02]  /*1d80*/  ISETP.NE.AND P0, PT, R3, RZ, PT ;  /* 0x000000ff0300720c */ /* 0x000fe40003f05270 */
[-C--:B------:R-:W-:Y:S01]  /*1d90*/  IABS R20, R3.reuse ;  /* 0x0000000300147213 */ /* 0x080fe20000000000 */
[----:B------:R-:W-:Y:S01]  /*1da0*/  IMAD.MOV R21, RZ, RZ, -R8 ;  /* 0x000000ffff157224 */ /* 0x000fe200078e0a08 */
[----:B------:R-:W-:-:S09]  /*1db0*/  LOP3.LUT R8, RZ, R3, RZ, 0x33, !PT ;  /* 0x00000003ff087212 */ /* 0x000fd200078e33ff */
.L_x_82:
[----:B------:R-:W-:-:S04]  /*1dc0*/  IADD3 R24, PT, PT, R7, -0x1, R2 ;  /* 0xffffffff07187810 */ /* 0x000fc80007ffe002 */
[----:B------:R-:W-:Y:S02]  /*1dd0*/  IABS R19, R24 ;  /* 0x0000001800137213 */ /* 0x000fe40000000000 */
[----:B------:R-:W-:-:S03]  /*1de0*/  ISETP.GE.AND P2, PT, R24, RZ, PT ;  /* 0x000000ff1800720c */ /* 0x000fc60003f46270 */
[----:B------:R-:W-:-:S04]  /*1df0*/  IMAD.HI.U32 R18, R22, R19, RZ ;  /* 0x0000001316127227 */ /* 0x000fc800078e00ff */
[----:B------:R-:W-:-:S05]  /*1e00*/  IMAD R18, R18, R21, R19 ;  /* 0x0000001512127224 */ /* 0x000fca00078e0213 */
[----:B------:R-:W-:-:S13]  /*1e10*/  ISETP.GT.U32.AND P1, PT, R23, R18, PT ;  /* 0x000000121700720c */ /* 0x000fda0003f24070 */
[----:B------:R-:W-:-:S05]  /*1e20*/  @!P1 IMAD.IADD R18, R18, 0x1, -R20 ;  /* 0x0000000112129824 */ /* 0x000fca00078e0a14 */
[----:B------:R-:W-:-:S13]  /*1e30*/  ISETP.GT.U32.AND P1, PT, R23, R18, PT ;  /* 0x000000121700720c */ /* 0x000fda0003f24070 */
[----:B------:R-:W-:-:S05]  /*1e40*/  @!P1 IADD3 R18, PT, PT, R18, -R20, RZ ;  /* 0x8000001412129210 */ /* 0x000fca0007ffe0ff */
[----:B------:R-:W-:-:S05]  /*1e50*/  @!P2 IMAD.MOV R18, RZ, RZ, -R18 ;  /* 0x000000ffff12a224 */ /* 0x000fca00078e0a12 */
[----:B------:R-:W-:-:S05]  /*1e60*/  SEL R19, R8, R18, !P0 ;  /* 0x0000001208137207 */ /* 0x000fca0004000000 */
[----:B------:R-:W-:-:S05]  /*1e70*/  IMAD R24, R19, 0x4, R0 ;  /* 0x0000000413187824 */ /* 0x000fca00078e0200 */
[----:B------:R-:W0:Y:S02]  /*1e80*/  LDS R19, [R24+0x4] ;  /* 0x0000040018137984 */ /* 0x000e240000000800 */
        /* <DEDUP_REMOVED lines=8> */
.L_x_81:
[----:B------:R-:W1:Y:S01]  /*1f10*/  I2F.RP R19, R20 ;  /* 0x0000001400137306 */ /* 0x000e620000209400 */
[----:B------:R-:W-:Y:S02]  /*1f20*/  IMAD.IADD R18, R7, 0x1, R2 ;  /* 0x0000000107127824 */ /* 0x000fe400078e0202 */
[----:B0-----:R-:W-:Y:S02]  /*1f30*/  IMAD.MOV.U32 R16, RZ, RZ, RZ ;  /* 0x000000ffff107224 */ /* 0x001fe400078e00ff */
[----:B------:R-:W-:Y:S01]  /*1f40*/  VIADD R33, R5, 0x1 ;  /* 0x0000000105217836 */ /* 0x000fe20000000000 */
[----:B------:R-:W-:Y:S02]  /*1f50*/  IABS R24, R18 ;  /* 0x0000001200187213 */ /* 0x000fe40000000000 */
[----:B------:R-:W-:Y:S01]  /*1f60*/  ISETP.GE.AND P2, PT, R18, RZ, PT ;  /* 0x000000ff1200720c */ /* 0x000fe20003f46270 */
[----:B-1----:R-:W0:Y:S02]  /*1f70*/  MUFU.RCP R19, R19 ;  /* 0x0000001300137308 */ /* 0x002e240000001000 */
[----:B0-----:R-:W-:-:S06]  /*1f80*/  VIADD R22, R19, 0xffffffe ;  /* 0x0ffffffe13167836 */ /* 0x001fcc0000000000 */
[----:B------:R-:W0:Y:S02]  /*1f90*/  F2I.FTZ.U32.TRUNC.NTZ R17, R22 ;  /* 0x0000001600117305 */ /* 0x000e24000021f000 */
[----:B0-----:R-:W-:-:S05]  /*1fa0*/  IADD3 R23, PT, PT, RZ, -R17, RZ ;  /* 0x80000011ff177210 */ /* 0x001fca0007ffe0ff */
        /* <DEDUP_REMOVED lines=8> */
[----:B------:R-:W-:Y:S01]  /*2030*/  @!P1 IMAD.IADD R21, R21, 0x1, -R20 ;  /* 0x0000000115159824 */ /* 0x000fe200078e0a14 */
[----:B------:R-:W-:Y:S01]  /*2040*/  ISETP.GE.AND P1, PT, R32, RZ, PT ;  /* 0x000000ff2000720c */ /* 0x000fe20003f26270 */
[----:B------:R-:W-:-:S03]  /*2050*/  VIADD R32, R2, 0x1 ;  /* 0x0000000102207836 */ /* 0x000fc60000000000 */
[----:B------:R-:W-:-:S04]  /*2060*/  @!P2 IADD3 R21, PT, PT, -R21, RZ, RZ ;  /* 0x000000ff1515a210 */ /* 0x000fc80007ffe1ff */
[----:B------:R-:W-:-:S05]  /*2070*/  SEL R21, R8, R21, !P0 ;  /* 0x0000001508157207 */ /* 0x000fca0004000000 */
[----:B------:R-:W-:-:S05]  /*2080*/  IMAD R16, R21, 0x4, R0 ;  /* 0x0000000415107824 */ /* 0x000fca00078e0200 */
[----:B------:R0:W-:Y:S01]  /*2090*/  STS [R16+0x4], R5 ;  /* 0x0000040510007388 */ /* 0x0001e20000000800 */
[----:B------:R-:W-:Y:S05]  /*20a0*/  @!P1 BRA `(.L_x_83) ;  /* 0x0000000000909947 */ /* 0x000fea0003800000 */
[-C--:B------:R-:W-:Y:S01]  /*20b0*/  IABS R18, R3.reuse ;  /* 0x0000000300127213 */ /* 0x080fe20000000000 */
[----:B------:R-:W1:Y:S01]  /*20c0*/  S2R R19, SR_CgaCtaId ;  /* 0x0000000000137919 */ /* 0x000e620000008800 */
[----:B0-----:R-:W-:Y:S02]  /*20d0*/  MOV R16, RZ ;  /* 0x000000ff00107202 */ /* 0x001fe40000000f00 */
[----:B------:R-:W0:Y:S01]  /*20e0*/  I2F.RP R21, R18 ;  /* 0x0000001200157306 */ /* 0x000e220000209400 */
[----:B------:R-:W-:Y:S02]  /*20f0*/  IABS R24, R3 ;  /* 0x0000000300187213 */ /* 0x000fe40000000000 */
[----:B------:R-:W-:-:S03]  /*2100*/  MOV R20, 0x400 ;  /* 0x0000040000147802 */ /* 0x000fc60000000f00 */
[----:B------:R-:W-:Y:S02]  /*2110*/  IMAD.MOV R24, RZ, RZ, -R24 ;  /* 0x000000ffff187224 */ /* 0x000fe400078e0a18 */
[----:B0-----:R-:W0:Y:S01]  /*2120*/  MUFU.RCP R21, R21 ;  /* 0x0000001500157308 */ /* 0x001e220000001000 */
[----:B-1----:R-:W-:Y:S01]  /*2130*/  LEA R20, R19, R20, 0x18 ;  /* 0x0000001413147211 */ /* 0x002fe200078ec0ff */
[----:B0-----:R-:W-:-:S06]  /*2140*/  VIADD R22, R21, 0xffffffe ;  /* 0x0ffffffe15167836 */ /* 0x001fcc0000000000 */
[----:B------:R0:W1:Y:S02]  /*2150*/  F2I.FTZ.U32.TRUNC.NTZ R17, R22 ;  /* 0x0000001600117305 */ /* 0x000064000021f000 */
[----:B0-----:R-:W-:Y:S02]  /*2160*/  IMAD.IADD R22, R33, 0x1, -R6 ;  /* 0x0000000121167824 */ /* 0x001fe400078e0a06 */
[----:B-1----:R-:W-:-:S04]  /*2170*/  IMAD.MOV R23, RZ, RZ, -R17 ;  /* 0x000000ffff177224 */ /* 0x002fc800078e0a11 */
[----:B------:R-:W-:-:S04]  /*2180*/  IMAD R23, R23, R18, RZ ;  /* 0x0000001217177224 */ /* 0x000fc800078e02ff */
[----:B------:R-:W-:Y:S01]  /*2190*/  IMAD.HI.U32 R16, R17, R23, R16 ;  /* 0x0000001711107227 */ /* 0x000fe200078e0010 */
[----:B------:R-:W-:-:S05]  /*21a0*/  VIMNMX R17, PT, PT, R29, 0x1, PT ;  /* 0x000000011d117848 */ /* 0x000fca0003fe0100 */
[----:B------:R-:W-:-:S07]  /*21b0*/  VIADD R21, R17, 0xffffffff ;  /* 0xffffffff11157836 */ /* 0x000fce0000000000 */
.L_x_84:
        /* <DEDUP_REMOVED lines=18> */
[----:B------:R-:W-:-:S07]  /*22e0*/  IMAD.MOV.U32 R29, RZ, RZ, R21 ;  /* 0x000000ffff1d7224 */ /* 0x000fce00078e0015 */
.L_x_83:
[----:B------:R-:W-:-:S13]  /*22f0*/  ISETP.GE.AND P0, PT, R2, RZ, PT ;  /* 0x000000ff0200720c */ /* 0x000fda0003f06270 */
[----:B------:R-:W-:Y:S05]  /*2300*/  @!P0 BRA `(.L_x_85) ;  /* 0x00000000008c8947 */ /* 0x000fea0003800000 */
[-C--:B------:R-:W-:Y:S02]  /*2310*/  IABS R2, R3.reuse ;  /* 0x0000000300027213 */ /* 0x080fe40000000000 */
[----:B------:R-:W-:Y:S02]  /*2320*/  IABS R21, R3 ;  /* 0x0000000300157213 */ /* 0x000fe40000000000 */
[----:B------:R-:W1:Y:S01]  /*2330*/  I2F.RP R18, R2 ;  /* 0x0000000200127306 */ /* 0x000e620000209400 */
[----:B------:R-:W-:Y:S02]  /*2340*/  VIMNMX R8, PT, PT, R32, 0x1, PT ;  /* 0x0000000120087848 */ /* 0x000fe40003fe0100 */
[----:B------:R-:W-:Y:S01]  /*2350*/  ISETP.NE.AND P0, PT, R3, RZ, PT ;  /* 0x000000ff0300720c */ /* 0x000fe20003f05270 */
[----:B------:R-:W-:-:S04]  /*2360*/  IMAD.MOV R21, RZ, RZ, -R21 ;  /* 0x000000ffff157224 */ /* 0x000fc800078e0a15 */
[----:B-1----:R-:W0:Y:S02]  /*2370*/  MUFU.RCP R18, R18 ;  /* 0x0000001200127308 */ /* 0x002e240000001000 */
[----:B0-----:R-:W-:Y:S01]  /*2380*/  VIADD R16, R18, 0xffffffe ;  /* 0x0ffffffe12107836 */ /* 0x001fe20000000000 */
[----:B------:R-:W-:-:S05]  /*2390*/  LOP3.LUT R18, RZ, R3, RZ, 0x33, !PT ;  /* 0x00000003ff127212 */ /* 0x000fca00078e33ff */
[----:B------:R0:W1:Y:S02]  /*23a0*/  F2I.FTZ.U32.TRUNC.NTZ R17, R16 ;  /* 0x0000001000117305 */ /* 0x000064000021f000 */
[----:B0-----:R-:W-:Y:S01]  /*23b0*/  IMAD.MOV.U32 R16, RZ, RZ, RZ ;  /* 0x000000ffff107224 */ /* 0x001fe200078e00ff */
[----:B-1----:R-:W-:-:S05]  /*23c0*/  IADD3 R19, PT, PT, RZ, -R17, RZ ;  /* 0x80000011ff137210 */ /* 0x002fca0007ffe0ff */
[----:B------:R-:W-:-:S04]  /*23d0*/  IMAD R19, R19, R2, RZ ;  /* 0x0000000213137224 */ /* 0x000fc800078e02ff */
[----:B------:R-:W-:-:S04]  /*23e0*/  IMAD.HI.U32 R20, R17, R19, R16 ;  /* 0x0000001311147227 */ /* 0x000fc800078e0010 */
[----:B------:R-:W-:Y:S02]  /*23f0*/  IMAD.IADD R19, R33, 0x1, -R6 ;  /* 0x0000000121137824 */ /* 0x000fe400078e0a06 */
[----:B------:R-:W-:-:S07]  /*2400*/  VIADD R16, R8, 0xffffffff ;  /* 0xffffffff08107836 */ /* 0x000fce0000000000 */
.L_x_86:
[----:B------:R-:W-:-:S06]  /*2410*/  IMAD R8, R7, 0x4, R0 ;  /* 0x0000000407087824 */ /* 0x000fcc00078e0200 */
[----:B------:R-:W0:Y:S02]  /*2420*/  LDS R8, [R8+0x4] ;  /* 0x0000040008087984 */ /* 0x000e240000000800 */
[----:B0-----:R-:W-:-:S13]  /*2430*/  ISETP.GE.AND P1, PT, R8, R19, PT ;  /* 0x000000130800720c */ /* 0x001fda0003f26270 */
[----:B------:R-:W-:Y:S05]  /*2440*/  @P1 BRA `(.L_x_85) ;  /* 0x00000000003c1947 */ /* 0x000fea0003800000 */
[----:B------:R-:W-:-:S04]  /*2450*/  IADD3 R7, PT, PT, R7, 0x1, RZ ;  /* 0x0000000107077810 */ /* 0x000fc80007ffe0ff */
[----:B------:R-:W-:Y:S02]  /*2460*/  IABS R17, R7 ;  /* 0x0000000700117213 */ /* 0x000fe40000000000 */
[----:B------:R-:W-:-:S03]  /*2470*/  ISETP.GE.AND P2, PT, R7, RZ, PT ;  /* 0x000000ff0700720c */ /* 0x000fc60003f46270 */
[----:B------:R-:W-:-:S04]  /*2480*/  IMAD.HI.U32 R8, R20, R17, RZ ;  /* 0x0000001114087227 */ /* 0x000fc800078e00ff */
[----:B------:R-:W-:-:S05]  /*2490*/  IMAD R17, R8, R21, R17 ;  /* 0x0000001508117224 */ /* 0x000fca00078e0211 */
[----:B------:R-:W-:-:S13]  /*24a0*/  ISETP.GT.U32.AND P1, PT, R2, R17, PT ;  /* 0x000000110200720c */ /* 0x000fda0003f24070 */
[----:B------:R-:W-:-:S05]  /*24b0*/  @!P1 IMAD.IADD R17, R17, 0x1, -R2 ;  /* 0x0000000111119824 */ /* 0x000fca00078e0a02 */
        /* <DEDUP_REMOVED lines=8> */
.L_x_85:
[----:B------:R-:W1:Y:S02]  /*2540*/  LDCU UR4, c[0x0][0x3a0] ;  /* 0x00007400ff0477ac */ /* 0x000e640008000800 */
[----:B-1----:R-:W-:-:S09]  /*2550*/  UISETP.NE.AND UP0, UPT, UR4, URZ, UPT ;  /* 0x000000ff0400728c */ /* 0x002fd2000bf05270 */
[----:B------:R-:W-:Y:S05]  /*2560*/  BRA.U !UP0, `(.L_x_87) ;  /* 0x0000000108907547 */ /* 0x000fea000b800000 */
[----:B------:R-:W1:Y:S08]  /*2570*/  LDC R2, c[0x0][0x3b8] ;  /* 0x0000ee00ff027b82 */ /* 0x000e700000000800 */
[----:B------:R-:W2:Y:S08]  /*2580*/  LDC.64 R22, c[0x0][0x388] ;  /* 0x0000e200ff167b82 */ /* 0x000eb00000000a00 */
[----:B------:R-:W3:Y:S01]  /*2590*/  LDC.64 R14, c[0x0][0x390] ;  /* 0x0000e400ff0e7b82 */ /* 0x000ee20000000a00 */
[C---:B-1----:R-:W-:Y:S01]  /*25a0*/  ISETP.NE.AND P0, PT, R5.reuse, R2, PT ;  /* 0x000000020500720c */ /* 0x042fe20003f05270 */
[----:B--2---:R-:W-:-:S12]  /*25b0*/  IMAD.WIDE R22, R5, 0x4, R22 ;  /* 0x0000000405167825 */ /* 0x004fd800078e0216 */
[----:B------:R-:W1:Y:S01]  /*25c0*/  @P0 LDC.64 R26, c[0x0][0x398] ;  /* 0x0000e600ff1a0b82 */ /* 0x000e620000000a00 */
[----:B------:R-:W2:Y:S01]  /*25d0*/  LDG.E.CONSTANT R22, desc[UR6][R22.64] ;  /* 0x0000000616167981 */ /* 0x000ea2000c1e9900 */
[----:B---3--:R-:W-:-:S05]  /*25e0*/  IMAD.WIDE R24, R5, 0x4, R14 ;  /* 0x0000000405187825 */ /* 0x008fca00078e020e */
[----:B0-----:R-:W3:Y:S01]  /*25f0*/  LDG.E.CONSTANT R16, desc[UR6][R24.64] ;  /* 0x0000000618107981 */ /* 0x001ee2000c1e9900 */
[----:B-1----:R-:W-:-:S06]  /*2600*/  @P0 IMAD.WIDE R26, R5, 0x4, R26 ;  /* 0x00000004051a0825 */ /* 0x002fcc00078e021a */
[----:B------:R-:W4:Y:S01]  /*2610*/  @P0 LDG.E.CONSTANT R26, desc[UR6][R26.64+-0x4] ;  /* 0xfffffc061a1a0981 */ /* 0x000f22000c1e9900 */
[----:B--2---:R-:W-:Y:S08]  /*2620*/  F2F.F64.F32 R14, R22 ;  /* 0x00000016000e7310 */ /* 0x004ff00000201800 */
[----:B---3--:R-:W-:Y:S08]  /*2630*/  F2F.F64.F32 R16, R16 ;  /* 0x0000001000107310 */ /* 0x008ff00000201800 */
[----:B----4-:R-:W0:Y:S02]  /*2640*/  @P0 F2F.F64.F32 R20, R26 ;  /* 0x0000001a00140310 */ /* 0x010e240000201800 */
[----:B0-----:R-:W-:-:S02]  /*2650*/  @P0 DADD R18, R14, -R20 ;  /* 0x000000000e120229 */ /* 0x001fc40000000814 */
[----:B------:R-:W-:Y:S02]  /*2660*/  @P0 DADD R20, R16, -R20 ;  /* 0x0000000010140229 */ /* 0x000fe40000000814 */
[----:B------:R-:W-:-:S06]  /*2670*/  DADD R14, R14, -R16 ;  /* 0x000000000e0e7229 */ /* 0x000fcc0000000810 */
[----:B------:R-:W-:Y:S01]  /*2680*/  @P0 DSETP.MAX.AND P1, P2, |R18|, |R20|, PT ;  /* 0x400000141200022a */ /* 0x000fe20003a2f200 */
[----:B------:R-:W-:Y:S01]  /*2690*/  @P0 MOV R8, R19 ;  /* 0x0000001300080202 */ /* 0x000fe20000000f00 */
[----:B------:R-:W-:-:S05]  /*26a0*/  @P0 IMAD.MOV.U32 R17, RZ, RZ, R21 ;  /* 0x000000ffff110224 */ /* 0x000fca00078e0015 */
        /* <DEDUP_REMOVED lines=10> */
[----:B------:R-:W-:Y:S01]  /*2750*/  @P0 SEL R19, R8, R19, P1 ;  /* 0x0000001308130207 */ /* 0x000fe20000800000 */
[----:B------:R-:W-:Y:S01]  /*2760*/  @!P0 IMAD.MOV.U32 R16, RZ, RZ, R14 ;  /* 0x000000ffff108224 */ /* 0x000fe200078e000e */
[----:B------:R-:W-:Y:S02]  /*2770*/  @!P0 MOV R17, R15 ;  /* 0x0000000f00118202 */ /* 0x000fe40000000f00 */
[----:B------:R-:W-:Y:S01]  /*2780*/  @P0 SEL R17, R21, R18, P2 ;  /* 0x0000001215110207 */ /* 0x000fe20001000000 */
[----:B------:R-:W-:Y:S01]  /*2790*/  @P0 IMAD.MOV.U32 R16, RZ, RZ, R19 ;  /* 0x000000ffff100224 */ /* 0x000fe200078e0013 */
[----:B------:R-:W-:Y:S06]  /*27a0*/  BRA `(.L_x_88) ;  /* 0x0000000000247947 */ /* 0x000fec0003800000 */
.L_x_87:
[----:B------:R-:W1:Y:S01]  /*27b0*/  LDC R2, c[0x0][0x3b8] ;  /* 0x0000ee00ff027b82 */ /* 0x000e620000000800 */
[----:B0-----:R-:W-:Y:S02]  /*27c0*/  CS2R R16, SRZ ;  /* 0x0000000000107805 */ /* 0x001fe4000001ff00 */
[----:B-1----:R-:W-:-:S13]  /*27d0*/  ISETP.NE.AND P0, PT, R5, R2, PT ;  /* 0x000000020500720c */ /* 0x002fda0003f05270 */
[----:B------:R-:W-:Y:S05]  /*27e0*/  @!P0 BRA `(.L_x_88) ;  /* 0x0000000000148947 */ /* 0x000fea0003800000 */
[----:B------:R-:W2:Y:S01]  /*27f0*/  LDG.E.CONSTANT R18, desc[UR6][R14.64+-0x4] ;  /* 0xfffffc060e127981 */ /* 0x000ea2000c1e9900 */
[----:B-----5:R-:W-:Y:S08]  /*2800*/  F2F.F64.F32 R16, R28 ;  /* 0x0000001c00107310 */ /* 0x020ff00000201800 */
[----:B--2---:R-:W0:Y:S02]  /*2810*/  F2F.F64.F32 R18, R18 ;  /* 0x0000001200127310 */ /* 0x004e240000201800 */
[----:B0-----:R-:W-:-:S08]  /*2820*/  DADD R16, R16, -R18 ;  /* 0x0000000010107229 */ /* 0x001fd00000000812 */
[----:B------:R-:W-:-:S11]  /*2830*/  DADD R16, -RZ, |R16| ;  /* 0x00000000ff107229 */ /* 0x000fd60000000510 */
.L_x_88:
[----:B------:R-:W-:Y:S01]  /*2840*/  DADD R12, R16, R12 ;  /* 0x00000000100c7229 */ /* 0x000fe2000000000c */
[----:B------:R-:W-:Y:S10]  /*2850*/  BRA.U !UP0, `(.L_x_89) ;  /* 0x0000000108887547 */ /* 0x000ff4000b800000 */
[----:B------:R-:W-:Y:S01]  /*2860*/  IMAD.IADD R25, R5, 0x1, -R6 ;  /* 0x0000000105197824 */ /* 0x000fe200078e0a06 */
[----:B------:R-:W0:Y:S04]  /*2870*/  LDC.64 R16, c[0x0][0x388] ;  /* 0x0000e200ff107b82 */ /* 0x000e280000000a00 */
[----:B------:R-:W-:-:S04]  /*2880*/  ISETP.NE.AND P0, PT, R25, R2, PT ;  /* 0x000000021900720c */ /* 0x000fc80003f05270 */
[----:B------:R-:W1:Y:S09]  /*2890*/  LDC.64 R14, c[0x0][0x390] ;  /* 0x0000e400ff0e7b82 */ /* 0x000e720000000a00 */
[----:B------:R-:W2:Y:S01]  /*28a0*/  @P0 LDC.64 R20, c[0x0][0x398] ;  /* 0x0000e600ff140b82 */ /* 0x000ea20000000a00 */
[----:B0-----:R-:W-:-:S06]  /*28b0*/  IMAD.WIDE R16, R25, 0x4, R16 ;  /* 0x0000000419107825 */ /* 0x001fcc00078e0210 */
[----:B------:R-:W3:Y:S01]  /*28c0*/  LDG.E.CONSTANT R16, desc[UR6][R16.64] ;  /* 0x0000000610107981 */ /* 0x000ee2000c1e9900 */
[----:B--2---:R-:W-:-:S04]  /*28d0*/  @P0 IMAD.WIDE R20, R25, 0x4, R20 ;  /* 0x0000000419140825 */ /* 0x004fc800078e0214 */
[----:B-1----:R-:W-:Y:S02]  /*28e0*/  IMAD.WIDE R24, R25, 0x4, R14 ;  /* 0x0000000419187825 */ /* 0x002fe400078e020e */
[----:B------:R-:W2:Y:S04]  /*28f0*/  @P0 LDG.E.CONSTANT R20, desc[UR6][R20.64+-0x4] ;  /* 0xfffffc0614140981 */ /* 0x000ea8000c1e9900 */
[----:B------:R-:W4:Y:S01]  /*2900*/  LDG.E.CONSTANT R24, desc[UR6][R24.64] ;  /* 0x0000000618187981 */ /* 0x000f22000c1e9900 */
[----:B---3--:R-:W-:Y:S08]  /*2910*/  F2F.F64.F32 R18, R16 ;  /* 0x0000001000127310 */ /* 0x008ff00000201800 */
[----:B--2---:R-:W0:Y:S08]  /*2920*/  @P0 F2F.F64.F32 R22, R20 ;  /* 0x0000001400160310 */ /* 0x004e300000201800 */
[----:B----4-:R-:W1:Y:S01]  /*2930*/  F2F.F64.F32 R26, R24 ;  /* 0x00000018001a7310 */ /* 0x010e620000201800 */
[----:B0-----:R-:W-:-:S02]  /*2940*/  @P0 DADD R14, R18, -R22 ;  /* 0x00000000120e0229 */ /* 0x001fc40000000816 */
[----:B-1----:R-:W-:Y:S02]  /*2950*/  @P0 DADD R22, R26, -R22 ;  /* 0x000000001a160229 */ /* 0x002fe40000000816 */
[----:B------:R-:W-:-:S06]  /*2960*/  DADD R18, R18, -R26 ;  /* 0x0000000012127229 */ /* 0x000fcc000000081a */
[----:B------:R-:W-:Y:S01]  /*2970*/  @P0 IMAD.MOV.U32 R2, RZ, RZ, R15 ;  /* 0x000000ffff020224 */ /* 0x000fe200078e000f */
[----:B------:R-:W-:Y:S01]  /*2980*/  @P0 DSETP.MAX.AND P1, P2, |R14|, |R22|, PT ;  /* 0x400000160e00022a */ /* 0x000fe20003a2f200 */
[----:B------:R-:W-:-:S05]  /*2990*/  @P0 IMAD.MOV.U32 R27, RZ, RZ, R23 ;  /* 0x000000ffff1b0224 */ /* 0x000fca00078e0017 */
[----:B------:R-:W-:Y:S02]  /*29a0*/  @P0 FSEL R2, |R2|, |R27|, P1 ;  /* 0x4000001b02020208 */ /* 0x000fe40000800200 */
[----:B------:R-:W-:Y:S02]  /*29b0*/  @P0 LOP3.LUT R17, R27, 0x80000, RZ, 0xfc, !PT ;  /* 0x000800001b110812 */ /* 0x000fe400078efcff */
[----:B------:R-:W-:Y:S02]  /*29c0*/  @P0 SEL R14, R14, R22, P1 ;  /* 0x000000160e0e0207 */ /* 0x000fe40000800000 */
[----:B------:R-:W-:Y:S02]  /*29d0*/  @P0 SEL R15, R17, R2, P2 ;  /* 0x00000002110f0207 */ /* 0x000fe40001000000 */
[----:B------:R-:W-:-:S04]  /*29e0*/  @P0 MOV R2, R19 ;  /* 0x0000001300020202 */ /* 0x000fc80000000f00 */
[----:B------:R-:W-:Y:S01]  /*29f0*/  @P0 DSETP.MAX.AND P1, P2, R18, R14, PT ;  /* 0x0000000e1200022a */ /* 0x000fe20003a2f000 */
[----:B------:R-:W-:-:S05]  /*2a00*/  @P0 IMAD.MOV.U32 R17, RZ, RZ, R14 ;  /* 0x000000ffff110224 */ /* 0x000fca00078e000e */
[----:B------:R-:W-:Y:S01]  /*2a10*/  @P0 FSEL R8, R2, R15, P1 ;  /* 0x0000000f02080208 */ /* 0x000fe20000800000 */
[----:B------:R-:W-:Y:S01]  /*2a20*/  @P0 IMAD.MOV.U32 R2, RZ, RZ, R18 ;  /* 0x000000ffff020224 */ /* 0x000fe200078e0012 */
[----:B------:R-:W-:-:S04]  /*2a30*/  @P0 LOP3.LUT R15, R15, 0x80000, RZ, 0xfc, !PT ;  /* 0x000800000f0f0812 */ /* 0x000fc800078efcff */
[----:B------:R-:W-:Y:S02]  /*2a40*/  @P0 SEL R17, R2, R17, P1 ;  /* 0x0000001102110207 */ /* 0x000fe40000800000 */
[----:B------:R-:W-:-:S03]  /*2a50*/  @P0 SEL R19, R15, R8, P2 ;  /* 0x000000080f130207 */ /* 0x000fc60001000000 */
[----:B------:R-:W-:Y:S01]  /*2a60*/  @P0 IMAD.MOV.U32 R18, RZ, RZ, R17 ;  /* 0x000000ffff120224 */ /* 0x000fe200078e0011 */
[----:B------:R-:W-:Y:S06]  /*2a70*/  BRA `(.L_x_90) ;  /* 0x0000000000307947 */ /* 0x000fec0003800000 */
.L_x_89:
[----:B------:R-:W-:Y:S01]  /*2a80*/  IMAD.IADD R17, R5, 0x1, -R6 ;  /* 0x0000000105117824 */ /* 0x000fe200078e0a06 */
[----:B------:R-:W-:-:S04]  /*2a90*/  CS2R R18, SRZ ;  /* 0x0000000000127805 */ /* 0x000fc8000001ff00 */
[----:B------:R-:W-:-:S13]  /*2aa0*/  ISETP.NE.AND P0, PT, R17, R2, PT ;  /* 0x000000021100720c */ /* 0x000fda0003f05270 */
[----:B------:R-:W-:Y:S05]  /*2ab0*/  @!P0 BRA `(.L_x_90) ;  /* 0x0000000000208947 */ /* 0x000fea0003800000 */
[----:B------:R-:W0:Y:S02]  /*2ac0*/  LDC.64 R14, c[0x0][0x380] ;  /* 0x0000e000ff0e7b82 */ /* 0x000e240000000a00 */
[----:B0-----:R-:W-:-:S05]  /*2ad0*/  IMAD.WIDE R14, R17, 0x4, R14 ;  /* 0x00000004110e7825 */ /* 0x001fca00078e020e */
[----:B------:R-:W2:Y:S04]  /*2ae0*/  LDG.E.CONSTANT R16, desc[UR6][R14.64] ;  /* 0x000000060e107981 */ /* 0x000ea8000c1e9900 */
[----:B------:R-:W3:Y:S01]  /*2af0*/  LDG.E.CONSTANT R2, desc[UR6][R14.64+-0x4] ;  /* 0xfffffc060e027981 */ /* 0x000ee2000c1e9900 */
[----:B--2---:R-:W-:Y:S08]  /*2b00*/  F2F.F64.F32 R16, R16 ;  /* 0x0000001000107310 */ /* 0x004ff00000201800 */
[----:B---3--:R-:W0:Y:S02]  /*2b10*/  F2F.F64.F32 R18, R2 ;  /* 0x0000000200127310 */ /* 0x008e240000201800 */
[----:B0-----:R-:W-:-:S08]  /*2b20*/  DADD R18, R16, -R18 ;  /* 0x0000000010127229 */ /* 0x001fd00000000812 */
[----:B------:R-:W-:-:S11]  /*2b30*/  DADD R18, -RZ, |R18| ;  /* 0x00000000ff127229 */ /* 0x000fd60000000512 */
.L_x_90:
[----:B------:R-:W-:Y:S01]  /*2b40*/  ISETP.NE.AND P0, PT, R32, RZ, PT ;  /* 0x000000ff2000720c */ /* 0x000fe20003f05270 */
[----:B------:R-:W-:-:S03]  /*2b50*/  DADD R12, R12, -R18 ;  /* 0x000000000c0c7229 */ /* 0x000fc60000000812 */
[----:B------:R-:W-:-:S13]  /*2b60*/  ISETP.EQ.OR P0, PT, R29, RZ, !P0 ;  /* 0x000000ff1d00720c */ /* 0x000fda0004702670 */
[----:B------:R-:W-:Y:S05]  /*2b70*/  @P0 BRA `(.L_x_91) ;  /* 0x0000000000cc0947 */ /* 0x000fea0003800000 */
[----:B------:R-:W-:Y:S01]  /*2b80*/  DSETP.NEU.AND P0, PT, R12, RZ, PT ;  /* 0x000000ff0c00722a */ /* 0x000fe20003f0d000 */
[----:B------:R-:W-:-:S13]  /*2b90*/  CS2R R16, SRZ ;  /* 0x0000000000107805 */ /* 0x000fda000001ff00 */
[----:B------:R-:W-:Y:S05]  /*2ba0*/  @!P0 BRA `(.L_x_92) ;  /* 0x00000000009c8947 */ /* 0x000fea0003800000 */
[----:B------:R-:W0:Y:S01]  /*2bb0*/  S2R R15, SR_CgaCtaId ;  /* 0x00000000000f7919 */ /* 0x000e220000008800 */
[----:B------:R-:W-:Y:S01]  /*2bc0*/  MOV R2, 0x400 ;  /* 0x0000040000027802 */ /* 0x000fe20000000f00 */
[----:B------:R-:W-:Y:S01]  /*2bd0*/  IMAD R25, R7, 0x4, R0 ;  /* 0x0000000407197824 */ /* 0x000fe200078e0200 */
[----:B------:R-:W1:Y:S04]  /*2be0*/  LDC.64 R20, c[0x0][0x380] ;  /* 0x0000e000ff147b82 */ /* 0x000e680000000a00 */
[----:B------:R-:W1:Y:S01]  /*2bf0*/  LDS R19, [R25+0x4] ;  /* 0x0000040019137984 */ /* 0x000e620000000800 */
[----:B0-----:R-:W-:-:S05]  /*2c00*/  LEA R2, R15, R2, 0x18 ;  /* 0x000000020f027211 */ /* 0x001fca00078ec0ff */
[----:B------:R-:W-:-:S05]  /*2c10*/  IMAD R24, R9, 0x4, R2 ;  /* 0x0000000409187824 */ /* 0x000fca00078e0202 */
[----:B------:R-:W0:Y:S01]  /*2c20*/  LDS R15, [R24] ;  /* 0x00000000180f7984 */ /* 0x000e220000000800 */
[----:B-1----:R-:W-:-:S05]  /*2c30*/  IMAD.WIDE R18, R19, 0x4, R20 ;  /* 0x0000000413127825 */ /* 0x002fca00078e0214 */
[----:B------:R-:W2:Y:S01]  /*2c40*/  LDG.E.CONSTANT R2, desc[UR6][R18.64] ;  /* 0x0000000612027981 */ /* 0x000ea2000c1e9900 */
[----:B0-----:R-:W-:-:S05]  /*2c50*/  IMAD.WIDE R20, R15, 0x4, R20 ;  /* 0x000000040f147825 */ /* 0x001fca00078e0214 */
        /* <DEDUP_REMOVED lines=23> */
[----:B-----5:R-:W-:Y:S05]  /*2dd0*/  CALL.REL.NOINC `($__internal_2_$__cuda_sm20_div_rn_f64_full) ;  /* 0x0000000000507944 */ /* 0x020fea0003c00000 */
[----:B------:R-:W-:Y:S01]  /*2de0*/  IMAD.MOV.U32 R14, RZ, RZ, R22 ;  /* 0x000000ffff0e7224 */ /* 0x000fe200078e0016 */
[----:B------:R-:W-:-:S07]  /*2df0*/  MOV R15, R23 ;  /* 0x00000017000f7202 */ /* 0x000fce0000000f00 */
.L_x_93:
[----:B------:R-:W-:Y:S02]  /*2e00*/  IMAD.MOV.U32 R16, RZ, RZ, R14 ;  /* 0x000000ffff107224 */ /* 0x000fe400078e000e */
[----:B------:R-:W-:-:S07]  /*2e10*/  IMAD.MOV.U32 R17, RZ, RZ, R15 ;  /* 0x000000ffff117224 */ /* 0x000fce00078e000f */
.L_x_92:
[----:B-----5:R-:W0:Y:S01]  /*2e20*/  F2F.F64.F32 R20, R28 ;  /* 0x0000001c00147310 */ /* 0x020e220000201800 */
[----:B------:R-:W-:Y:S01]  /*2e30*/  DADD R18, -R16, 1 ;  /* 0x3ff0000010127429 */ /* 0x000fe20000000100 */
[----:B------:R-:W1:Y:S01]  /*2e40*/  LDC.64 R14, c[0x0][0x3c0] ;  /* 0x0000f000ff0e7b82 */ /* 0x000e620000000a00 */
[----:B------:R-:W-:Y:S01]  /*2e50*/  IMAD.IADD R5, R4, 0x1, R5 ;  /* 0x0000000104057824 */ /* 0x000fe200078e0205 */
[----:B0-----:R-:W-:-:S08]  /*2e60*/  DMUL R16, R20, R16 ;  /* 0x0000001014107228 */ /* 0x001fd00000000000 */
[----:B------:R-:W-:Y:S01]  /*2e70*/  DFMA R10, R10, R18, R16 ;  /* 0x000000120a0a722b */ /* 0x000fe20000000010 */
[----:B-1----:R-:W-:-:S05]  /*2e80*/  IMAD.WIDE R14, R5, 0x4, R14 ;  /* 0x00000004050e7825 */ /* 0x002fca00078e020e */
[----:B------:R-:W0:Y:S02]  /*2e90*/  F2F.F32.F64 R17, R10 ;  /* 0x0000000a00117310 */ /* 0x000e240000301000 */
[----:B0-----:R0:W-:Y:S03]  /*2ea0*/  STG.E desc[UR6][R14.64], R17 ;  /* 0x000000110e007986 */ /* 0x0011e6000c101906 */
.L_x_91:
[----:B------:R-:W1:Y:S01]  /*2eb0*/  LDCU UR4, c[0x0][0x3b0] ;  /* 0x00007600ff0477ac */ /* 0x000e620008000800 */
[----:B------:R-:W-:Y:S01]  /*2ec0*/  IMAD.MOV.U32 R2, RZ, RZ, R32 ;  /* 0x000000ffff027224 */ /* 0x000fe200078e0020 */
[----:B------:R-:W-:Y:S01]  /*2ed0*/  MOV R32, R29 ;  /* 0x0000001d00207202 */ /* 0x000fe20000000f00 */
[----:B------:R-:W-:Y:S01]  /*2ee0*/  IMAD.MOV.U32 R5, RZ, RZ, R33 ;  /* 0x000000ffff057224 */ /* 0x000fe200078e0021 */
[----:B-1----:R-:W-:-:S13]  /*2ef0*/  ISETP.GE.AND P0, PT, R33, UR4, PT ;  /* 0x0000000421007c0c */ /* 0x002fda000bf06270 */
[----:B------:R-:W-:Y:S05]  /*2f00*/  @!P0 BRA `(.L_x_94) ;  /* 0xffffffe800608947 */ /* 0x000fea000383ffff */
[----:B------:R-:W-:Y:S05]  /*2f10*/  EXIT ;  /* 0x000000000000794d */ /* 0x000fea0003800000 */
        .weak           $__internal_2_$__cuda_sm20_div_rn_f64_full
        .type           $__internal_2_$__cuda_sm20_div_rn_f64_full,@function
        .size           $__internal_2_$__cuda_sm20_div_rn_f64_full,(.L_x_103 - $__internal_2_$__cuda_sm20_div_rn_f64_full)
$__internal_2_$__cuda_sm20_div_rn_f64_full:
[C---:B------:R-:W-:Y:S01]  /*2f20*/  FSETP.GEU.AND P0, PT, |R17|.reuse, 1.469367938527859385e-39, PT ;  /* 0x001000001100780b */ /* 0x040fe20003f0e200 */
[----:B------:R-:W-:Y:S01]  /*2f30*/  IMAD.MOV.U32 R18, RZ, RZ, 0x1 ;  /* 0x00000001ff127424 */ /* 0x000fe200078e00ff */
[C---:B------:R-:W-:Y:S01]  /*2f40*/  LOP3.LUT R14, R17.reuse, 0x800fffff, RZ, 0xc0, !PT ;  /* 0x800fffff110e7812 */ /* 0x040fe200078ec0ff */
[----:B------:R-:W-:Y:S01]  /*2f50*/  IMAD.MOV.U32 R26, RZ, RZ, 0x1ca00000 ;  /* 0x1ca00000ff1a7424 */ /* 0x000fe200078e00ff */
        /* <DEDUP_REMOVED lines=8> */
[----:B------:R-:W-:Y:S02]  /*2fe0*/  IMAD.MOV.U32 R19, RZ, RZ, R21 ;  /* 0x000000ffff137224 */ /* 0x000fe400078e0015 */
[----:B------:R-:W-:-:S03]  /*2ff0*/  IMAD.MOV.U32 R18, RZ, RZ, R20 ;  /* 0x000000ffff127224 */ /* 0x000fc600078e0014 */
[----:B------:R-:W-:Y:S02]  /*3000*/  LOP3.LUT R30, R19, 0x7ff00000, RZ, 0xc0, !PT ;  /* 0x7ff00000131e7812 */ /* 0x000fe400078ec0ff */
[----:B------:R-:W-:Y:S01]  /*3010*/  DFMA R22, R24, -R14, 1 ;  /* 0x3ff000001816742b */ /* 0x000fe2000000080e */
[----:B------:R-:W-:Y:S02]  /*3020*/  MOV R20, R18 ;  /* 0x0000001200147202 */ /* 0x000fe40000000f00 */
[----:B------:R-:W-:-:S04]  /*3030*/  ISETP.GE.U32.AND P1, PT, R30, R31, PT ;  /* 0x0000001f1e00720c */ /* 0x000fc80003f26070 */
[----:B------:R-:W-:Y:S01]  /*3040*/  SEL R21, R26, 0x63400000, !P1 ;  /* 0x634000001a157807 */ /* 0x000fe20004800000 */
[----:B------:R-:W-:Y:S01]  /*3050*/  DFMA R22, R24, R22, R24 ;  /* 0x000000161816722b */ /* 0x000fe20000000018 */
[----:B------:R-:W-:Y:S02]  /*3060*/  FSETP.GEU.AND P1, PT, |R19|, 1.469367938527859385e-39, PT ;  /* 0x001000001300780b */ /* 0x000fe40003f2e200 */
[----:B------:R-:W-:-:S11]  /*3070*/  LOP3.LUT R21, R21, 0x800fffff, R19, 0xf8, !PT ;  /* 0x800fffff15157812 */ /* 0x000fd600078ef813 */
[----:B------:R-:W-:Y:S05]  /*3080*/  @P1 BRA `(.L_x_95) ;  /* 0x0000000000201947 */ /* 0x000fea0003800000 */
[----:B------:R-:W-:-:S04]  /*3090*/  LOP3.LUT R24, R17, 0x7ff00000, RZ, 0xc0, !PT ;  /* 0x7ff0000011187812 */ /* 0x000fc800078ec0ff */
[----:B------:R-:W-:Y:S01]  /*30a0*/  ISETP.GE.U32.AND P1, PT, R30, R24, PT ;  /* 0x000000181e00720c */ /* 0x000fe20003f26070 */
[----:B------:R-:W-:-:S03]  /*30b0*/  IMAD.MOV.U32 R24, RZ, RZ, RZ ;  /* 0x000000ffff187224 */ /* 0x000fc600078e00ff */
[----:B------:R-:W-:-:S04]  /*30c0*/  SEL R25, R26, 0x63400000, !P1 ;  /* 0x634000001a197807 */ /* 0x000fc80004800000 */
[----:B------:R-:W-:-:S04]  /*30d0*/  LOP3.LUT R25, R25, 0x80000000, R19, 0xf8, !PT ;  /* 0x8000000019197812 */ /* 0x000fc800078ef813 */
[----:B------:R-:W-:-:S06]  /*30e0*/  LOP3.LUT R25, R25, 0x100000, RZ, 0xfc, !PT ;  /* 0x0010000019197812 */ /* 0x000fcc00078efcff */
[----:B------:R-:W-:-:S10]  /*30f0*/  DFMA R20, R20, 2, -R24 ;  /* 0x400000001414782b */ /* 0x000fd40000000818 */
[----:B------:R-:W-:-:S07]  /*3100*/  LOP3.LUT R30, R21, 0x7ff00000, RZ, 0xc0, !PT ;  /* 0x7ff00000151e7812 */ /* 0x000fce00078ec0ff */
.L_x_95:
        /* <DEDUP_REMOVED lines=13> */
[----:B------:R-:W-:Y:S02]  /*31e0*/  ISETP.GE.U32.AND P0, PT, R22, R19, PT ;  /* 0x000000131600720c */ /* 0x000fe40003f06070 */
[----:B------:R-:W-:Y:S02]  /*31f0*/  VIMNMX R18, PT, PT, R18, 0x46a00000, PT ;  /* 0x46a0000012127848 */ /* 0x000fe40003fe0100 */
[----:B------:R-:W-:-:S05]  /*3200*/  SEL R19, R23, 0x63400000, !P0 ;  /* 0x6340000017137807 */ /* 0x000fca0004000000 */
[----:B------:R-:W-:Y:S02]  /*3210*/  IMAD.IADD R24, R18, 0x1, -R19 ;  /* 0x0000000112187824 */ /* 0x000fe400078e0a13 */
[----:B------:R-:W-:-:S03]  /*3220*/  IMAD.MOV.U32 R18, RZ, RZ, RZ ;  /* 0x000000ffff127224 */ /* 0x000fc600078e00ff */
[----:B------:R-:W-:-:S06]  /*3230*/  IADD3 R19, PT, PT, R24, 0x7fe00000, RZ ;  /* 0x7fe0000018137810 */ /* 0x000fcc0007ffe0ff */
        /* <DEDUP_REMOVED lines=9> */
[----:B------:R-:W-:Y:S01]  /*32d0*/  IMAD.MOV R15, RZ, RZ, -R24 ;  /* 0x000000ffff0f7224 */ /* 0x000fe200078e0a18 */
[----:B------:R-:W-:Y:S01]  /*32e0*/  DMUL.RP R18, R26, R18 ;  /* 0x000000121a127228 */ /* 0x000fe20000008000 */
[----:B------:R-:W-:-:S06]  /*32f0*/  IMAD.MOV.U32 R14, RZ, RZ, RZ ;  /* 0x000000ffff0e7224 */ /* 0x000fcc00078e00ff */
[----:B------:R-:W-:-:S03]  /*3300*/  DFMA R14, R22, -R14, R26 ;  /* 0x8000000e160e722b */ /* 0x000fc6000000001a */
[----:B------:R-:W-:-:S03]  /*3310*/  LOP3.LUT R17, R19, R17, RZ, 0x3c, !PT ;  /* 0x0000001113117212 */ /* 0x000fc600078e3cff */
[----:B------:R-:W-:-:S04]  /*3320*/  IADD3 R14, PT, PT, -R24, -0x43300000, RZ ;  /* 0xbcd00000180e7810 */ /* 0x000fc80007ffe1ff */
[----:B------:R-:W-:-:S04]  /*3330*/  FSETP.NEU.AND P0, PT, |R15|, R14, PT ;  /* 0x0000000e0f00720b */ /* 0x000fc80003f0d200 */
[----:B------:R-:W-:Y:S02]  /*3340*/  FSEL R22, R18, R22, !P0 ;  /* 0x0000001612167208 */ /* 0x000fe40004000000 */
[----:B------:R-:W-:Y:S01]  /*3350*/  FSEL R23, R17, R23, !P0 ;  /* 0x0000001711177208 */ /* 0x000fe20004000000 */
[----:B------:R-:W-:Y:S06]  /*3360*/  BRA `(.L_x_97) ;  /* 0x0000000000547947 */ /* 0x000fec0003800000 */
.L_x_96:
[----:B------:R-:W-:-:S14]  /*3370*/  DSETP.NAN.AND P0, PT, R18, R18, PT ;  /* 0x000000121200722a */ /* 0x000fdc0003f08000 */
[----:B------:R-:W-:Y:S05]  /*3380*/  @P0 BRA `(.L_x_98) ;  /* 0x0000000000440947 */ /* 0x000fea0003800000 */
[----:B------:R-:W-:-:S14]  /*3390*/  DSETP.NAN.AND P0, PT, R16, R16, PT ;  /* 0x000000101000722a */ /* 0x000fdc0003f08000 */
[----:B------:R-:W-:Y:S05]  /*33a0*/  @P0 BRA `(.L_x_99) ;  /* 0x0000000000300947 */ /* 0x000fea0003800000 */
[----:B------:R-:W-:Y:S01]  /*33b0*/  ISETP.NE.AND P0, PT, R30, R31, PT ;  /* 0x0000001f1e00720c */ /* 0x000fe20003f05270 */
[----:B------:R-:W-:Y:S01]  /*33c0*/  IMAD.MOV.U32 R23, RZ, RZ, -0x80000 ;  /* 0xfff80000ff177424 */ /* 0x000fe200078e00ff */
[----:B------:R-:W-:-:S11]  /*33d0*/  MOV R22, 0x0 ;  /* 0x0000000000167802 */ /* 0x000fd60000000f00 */
        /* <DEDUP_REMOVED lines=9> */
.L_x_99:
[----:B------:R-:W-:Y:S02]  /*3470*/  LOP3.LUT R23, R17, 0x80000, RZ, 0xfc, !PT ;  /* 0x0008000011177812 */ /* 0x000fe400078efcff */
[----:B------:R-:W-:Y:S01]  /*3480*/  MOV R22, R16 ;  /* 0x0000001000167202 */ /* 0x000fe20000000f00 */
[----:B------:R-:W-:Y:S06]  /*3490*/  BRA `(.L_x_97) ;  /* 0x0000000000087947 */ /* 0x000fec0003800000 */
.L_x_98:
[----:B------:R-:W-:Y:S01]  /*34a0*/  LOP3.LUT R23, R19, 0x80000, RZ, 0xfc, !PT ;  /* 0x0008000013177812 */ /* 0x000fe200078efcff */
[----:B------:R-:W-:-:S07]  /*34b0*/  IMAD.MOV.U32 R22, RZ, RZ, R18 ;  /* 0x000000ffff167224 */ /* 0x000fce00078e0012 */
.L_x_97:
[----:B------:R-:W-:Y:S02]  /*34c0*/  IMAD.MOV.U32 R14, RZ, RZ, R8 ;  /* 0x000000ffff0e7224 */ /* 0x000fe400078e0008 */
[----:B------:R-:W-:-:S04]  /*34d0*/  IMAD.MOV.U32 R15, RZ, RZ, 0x0 ;  /* 0x00000000ff0f7424 */ /* 0x000fc800078e00ff */
[----:B------:R-:W-:Y:S05]  /*34e0*/  RET.REL.NODEC R14 `(nama_batch_f32) ;  /* 0xffffffc80ec47950 */ /* 0x000fea0003c3ffff */
.L_x_100:
        /* <DEDUP_REMOVED lines=9> */
.L_x_103:


//--------------------- .nv.shared.nama_many_series_one_param_time_major_f32 --------------------------
	.section	.nv.shared.nama_many_series_one_param_time_major_f32,"aw",@nobits
	.sectionflags	@""
	.align	16
	.zero		1024


//--------------------- .nv.shared.reserved.0     --------------------------
	.section	.nv.shared.reserved.0,"aw",@nobits
	.weak		__nv_reservedSMEM_offset_0_alias
	.size		__nv_reservedSMEM_offset_0_alias, 0, 64
	.other		__nv_reservedSMEM_offset_0_alias,@"STO_CUDA_RESERVED_SHARED STV_DEFAULT"
__nv_reservedSMEM_offset_0_alias:
	.zero		0
	.zero		64


//--------------------- .nv.shared.nama_batch_prefix_f32 --------------------------
	.section	.nv.shared.nama_batch_prefix_f32,"aw",@nobits
	.sectionflags	@""
	.align	16
	.zero		1024


//--------------------- .nv.shared.nama_batch_f32 --------------------------
	.section	.nv.shared.nama_batch_f32,"aw",@nobits
	.sectionflags	@""
	.align	16
	.zero		1024


//--------------------- .nv.constant0.nama_many_series_one_param_time_major_f32 --------------------------
	.section	.nv.constant0.nama_many_series_one_param_time_major_f32,"a",@progbits
	.sectionflags	@""
	.align	4
.nv.constant0.nama_many_series_one_param_time_major_f32:
	.zero		960


//--------------------- .nv.constant0.nama_batch_prefix_f32 --------------------------
	.section	.nv.constant0.nama_batch_prefix_f32,"a",@progbits
	.sectionflags	@""
	.align	4
.nv.constant0.nama_batch_prefix_f32:
	.zero		944


//--------------------- .nv.constant0.nama_batch_f32 --------------------------
	.section	.nv.constant0.nama_batch_f32,"a",@progbits
	.sectionflags	@""
	.align	4
.nv.constant0.nama_batch_f32:
	.zero		968


//--------------------- SYMBOLS --------------------------

	.type		.nv.reservedSmem.offset0,@object
	.size		.nv.reservedSmem.offset0,0x4
	.type		.nv.reservedSmem.cap,@object
	.size		.nv.reservedSmem.cap,0x4
